//
// Generated by NVIDIA NVVM Compiler
//
// Compiler Build ID: CL-36424714
// Cuda compilation tools, release 13.0, V13.0.88
// Based on NVVM 20.0.0
//

.version 9.0
.target sm_100
.address_size 64

	// .globl	_Z19coalesced_layernormPfS_ii

.visible .entry _Z19coalesced_layernormPfS_ii(
	.param .u64 .ptr .align 1 _Z19coalesced_layernormPfS_ii_param_0,
	.param .u64 .ptr .align 1 _Z19coalesced_layernormPfS_ii_param_1,
	.param .u32 _Z19coalesced_layernormPfS_ii_param_2,
	.param .u32 _Z19coalesced_layernormPfS_ii_param_3
)
{
	.reg .pred 	%p<29>;
	.reg .b32 	%r<93>;
	.reg .b32 	%f<244>;
	.reg .b64 	%rd<37>;
	.reg .b64 	%fd<3>;

	ld.param.u64 	%rd7, [_Z19coalesced_layernormPfS_ii_param_0];
	ld.param.u64 	%rd8, [_Z19coalesced_layernormPfS_ii_param_1];
	ld.param.u32 	%r58, [_Z19coalesced_layernormPfS_ii_param_2];
	ld.param.u32 	%r59, [_Z19coalesced_layernormPfS_ii_param_3];
	cvta.to.global.u64 	%rd1, %rd8;
	cvta.to.global.u64 	%rd2, %rd7;
	mov.u32 	%r60, %tid.x;
	mov.u32 	%r61, %ntid.x;
	mov.u32 	%r62, %ctaid.x;
	mad.lo.s32 	%r1, %r61, %r62, %r60;
	setp.ge.s32 	%p1, %r1, %r59;
	@%p1 bra 	$L__BB0_39;
	setp.lt.s32 	%p2, %r58, 1;
	mov.f32 	%f234, 0f00000000;
	@%p2 bra 	$L__BB0_14;
	mul.lo.s32 	%r2, %r58, %r1;
	and.b32  	%r3, %r58, 15;
	setp.lt.u32 	%p3, %r58, 16;
	mov.f32 	%f234, 0f00000000;
	mov.b32 	%r77, 0;
	@%p3 bra 	$L__BB0_5;
	and.b32  	%r77, %r58, 2147483632;
	neg.s32 	%r75, %r77;
	add.s64 	%rd3, %rd2, 32;
	mov.f32 	%f234, 0f00000000;
	mov.u32 	%r74, %r2;
$L__BB0_4:
	.pragma "nounroll";
	mul.wide.s32 	%rd9, %r74, 4;
	add.s64 	%rd10, %rd3, %rd9;
	ld.global.f32 	%f34, [%rd10+-32];
	add.f32 	%f35, %f234, %f34;
	ld.global.f32 	%f36, [%rd10+-28];
	add.f32 	%f37, %f35, %f36;
	ld.global.f32 	%f38, [%rd10+-24];
	add.f32 	%f39, %f37, %f38;
	ld.global.f32 	%f40, [%rd10+-20];
	add.f32 	%f41, %f39, %f40;
	ld.global.f32 	%f42, [%rd10+-16];
	add.f32 	%f43, %f41, %f42;
	ld.global.f32 	%f44, [%rd10+-12];
	add.f32 	%f45, %f43, %f44;
	ld.global.f32 	%f46, [%rd10+-8];
	add.f32 	%f47, %f45, %f46;
	ld.global.f32 	%f48, [%rd10+-4];
	add.f32 	%f49, %f47, %f48;
	ld.global.f32 	%f50, [%rd10];
	add.f32 	%f51, %f49, %f50;
	ld.global.f32 	%f52, [%rd10+4];
	add.f32 	%f53, %f51, %f52;
	ld.global.f32 	%f54, [%rd10+8];
	add.f32 	%f55, %f53, %f54;
	ld.global.f32 	%f56, [%rd10+12];
	add.f32 	%f57, %f55, %f56;
	ld.global.f32 	%f58, [%rd10+16];
	add.f32 	%f59, %f57, %f58;
	ld.global.f32 	%f60, [%rd10+20];
	add.f32 	%f61, %f59, %f60;
	ld.global.f32 	%f62, [%rd10+24];
	add.f32 	%f63, %f61, %f62;
	ld.global.f32 	%f64, [%rd10+28];
	add.f32 	%f234, %f63, %f64;
	add.s32 	%r75, %r75, 16;
	add.s32 	%r74, %r74, 16;
	setp.ne.s32 	%p4, %r75, 0;
	@%p4 bra 	$L__BB0_4;
$L__BB0_5:
	setp.eq.s32 	%p5, %r3, 0;
	@%p5 bra 	$L__BB0_14;
	and.b32  	%r11, %r58, 7;
	setp.lt.u32 	%p6, %r3, 8;
	@%p6 bra 	$L__BB0_8;
	add.s32 	%r64, %r77, %r2;
	mul.wide.s32 	%rd11, %r64, 4;
	add.s64 	%rd12, %rd2, %rd11;
	ld.global.f32 	%f66, [%rd12];
	add.f32 	%f67, %f234, %f66;
	ld.global.f32 	%f68, [%rd12+4];
	add.f32 	%f69, %f67, %f68;
	ld.global.f32 	%f70, [%rd12+8];
	add.f32 	%f71, %f69, %f70;
	ld.global.f32 	%f72, [%rd12+12];
	add.f32 	%f73, %f71, %f72;
	ld.global.f32 	%f74, [%rd12+16];
	add.f32 	%f75, %f73, %f74;
	ld.global.f32 	%f76, [%rd12+20];
	add.f32 	%f77, %f75, %f76;
	ld.global.f32 	%f78, [%rd12+24];
	add.f32 	%f79, %f77, %f78;
	ld.global.f32 	%f80, [%rd12+28];
	add.f32 	%f234, %f79, %f80;
	add.s32 	%r77, %r77, 8;
$L__BB0_8:
	setp.eq.s32 	%p7, %r11, 0;
	@%p7 bra 	$L__BB0_14;
	and.b32  	%r14, %r58, 3;
	setp.lt.u32 	%p8, %r11, 4;
	@%p8 bra 	$L__BB0_11;
	add.s32 	%r65, %r77, %r2;
	mul.wide.s32 	%rd13, %r65, 4;
	add.s64 	%rd14, %rd2, %rd13;
	ld.global.f32 	%f82, [%rd14];
	add.f32 	%f83, %f234, %f82;
	ld.global.f32 	%f84, [%rd14+4];
	add.f32 	%f85, %f83, %f84;
	ld.global.f32 	%f86, [%rd14+8];
	add.f32 	%f87, %f85, %f86;
	ld.global.f32 	%f88, [%rd14+12];
	add.f32 	%f234, %f87, %f88;
	add.s32 	%r77, %r77, 4;
$L__BB0_11:
	setp.eq.s32 	%p9, %r14, 0;
	@%p9 bra 	$L__BB0_14;
	add.s32 	%r80, %r77, %r2;
	neg.s32 	%r79, %r14;
$L__BB0_13:
	.pragma "nounroll";
	mul.wide.s32 	%rd15, %r80, 4;
	add.s64 	%rd16, %rd2, %rd15;
	ld.global.f32 	%f89, [%rd16];
	add.f32 	%f234, %f234, %f89;
	add.s32 	%r80, %r80, 1;
	add.s32 	%r79, %r79, 1;
	setp.ne.s32 	%p10, %r79, 0;
	@%p10 bra 	$L__BB0_13;
$L__BB0_14:
	setp.lt.s32 	%p11, %r58, 1;
	cvt.rn.f32.s32 	%f14, %r58;
	div.rn.f32 	%f15, %f234, %f14;
	mov.f32 	%f243, 0f00000000;
	@%p11 bra 	$L__BB0_27;
	mul.lo.s32 	%r23, %r58, %r1;
	and.b32  	%r24, %r58, 15;
	setp.lt.u32 	%p12, %r58, 16;
	mov.f32 	%f243, 0f00000000;
	mov.b32 	%r84, 0;
	@%p12 bra 	$L__BB0_18;
	and.b32  	%r84, %r58, 2147483632;
	neg.s32 	%r82, %r84;
	add.s64 	%rd4, %rd2, 32;
	mov.f32 	%f243, 0f00000000;
	mov.u32 	%r81, %r23;
$L__BB0_17:
	.pragma "nounroll";
	mul.wide.s32 	%rd17, %r81, 4;
	add.s64 	%rd18, %rd4, %rd17;
	ld.global.f32 	%f94, [%rd18+-32];
	sub.f32 	%f95, %f94, %f15;
	fma.rn.f32 	%f96, %f95, %f95, %f243;
	ld.global.f32 	%f97, [%rd18+-28];
	sub.f32 	%f98, %f97, %f15;
	fma.rn.f32 	%f99, %f98, %f98, %f96;
	ld.global.f32 	%f100, [%rd18+-24];
	sub.f32 	%f101, %f100, %f15;
	fma.rn.f32 	%f102, %f101, %f101, %f99;
	ld.global.f32 	%f103, [%rd18+-20];
	sub.f32 	%f104, %f103, %f15;
	fma.rn.f32 	%f105, %f104, %f104, %f102;
	ld.global.f32 	%f106, [%rd18+-16];
	sub.f32 	%f107, %f106, %f15;
	fma.rn.f32 	%f108, %f107, %f107, %f105;
	ld.global.f32 	%f109, [%rd18+-12];
	sub.f32 	%f110, %f109, %f15;
	fma.rn.f32 	%f111, %f110, %f110, %f108;
	ld.global.f32 	%f112, [%rd18+-8];
	sub.f32 	%f113, %f112, %f15;
	fma.rn.f32 	%f114, %f113, %f113, %f111;
	ld.global.f32 	%f115, [%rd18+-4];
	sub.f32 	%f116, %f115, %f15;
	fma.rn.f32 	%f117, %f116, %f116, %f114;
	ld.global.f32 	%f118, [%rd18];
	sub.f32 	%f119, %f118, %f15;
	fma.rn.f32 	%f120, %f119, %f119, %f117;
	ld.global.f32 	%f121, [%rd18+4];
	sub.f32 	%f122, %f121, %f15;
	fma.rn.f32 	%f123, %f122, %f122, %f120;
	ld.global.f32 	%f124, [%rd18+8];
	sub.f32 	%f125, %f124, %f15;
	fma.rn.f32 	%f126, %f125, %f125, %f123;
	ld.global.f32 	%f127, [%rd18+12];
	sub.f32 	%f128, %f127, %f15;
	fma.rn.f32 	%f129, %f128, %f128, %f126;
	ld.global.f32 	%f130, [%rd18+16];
	sub.f32 	%f131, %f130, %f15;
	fma.rn.f32 	%f132, %f131, %f131, %f129;
	ld.global.f32 	%f133, [%rd18+20];
	sub.f32 	%f134, %f133, %f15;
	fma.rn.f32 	%f135, %f134, %f134, %f132;
	ld.global.f32 	%f136, [%rd18+24];
	sub.f32 	%f137, %f136, %f15;
	fma.rn.f32 	%f138, %f137, %f137, %f135;
	ld.global.f32 	%f139, [%rd18+28];
	sub.f32 	%f140, %f139, %f15;
	fma.rn.f32 	%f243, %f140, %f140, %f138;
	add.s32 	%r82, %r82, 16;
	add.s32 	%r81, %r81, 16;
	setp.ne.s32 	%p13, %r82, 0;
	@%p13 bra 	$L__BB0_17;
$L__BB0_18:
	setp.eq.s32 	%p14, %r24, 0;
	@%p14 bra 	$L__BB0_27;
	and.b32  	%r32, %r58, 7;
	setp.lt.u32 	%p15, %r24, 8;
	@%p15 bra 	$L__BB0_21;
	add.s32 	%r67, %r84, %r23;
	mul.wide.s32 	%rd19, %r67, 4;
	add.s64 	%rd20, %rd2, %rd19;
	ld.global.f32 	%f142, [%rd20];
	sub.f32 	%f143, %f142, %f15;
	fma.rn.f32 	%f144, %f143, %f143, %f243;
	ld.global.f32 	%f145, [%rd20+4];
	sub.f32 	%f146, %f145, %f15;
	fma.rn.f32 	%f147, %f146, %f146, %f144;
	ld.global.f32 	%f148, [%rd20+8];
	sub.f32 	%f149, %f148, %f15;
	fma.rn.f32 	%f150, %f149, %f149, %f147;
	ld.global.f32 	%f151, [%rd20+12];
	sub.f32 	%f152, %f151, %f15;
	fma.rn.f32 	%f153, %f152, %f152, %f150;
	ld.global.f32 	%f154, [%rd20+16];
	sub.f32 	%f155, %f154, %f15;
	fma.rn.f32 	%f156, %f155, %f155, %f153;
	ld.global.f32 	%f157, [%rd20+20];
	sub.f32 	%f158, %f157, %f15;
	fma.rn.f32 	%f159, %f158, %f158, %f156;
	ld.global.f32 	%f160, [%rd20+24];
	sub.f32 	%f161, %f160, %f15;
	fma.rn.f32 	%f162, %f161, %f161, %f159;
	ld.global.f32 	%f163, [%rd20+28];
	sub.f32 	%f164, %f163, %f15;
	fma.rn.f32 	%f243, %f164, %f164, %f162;
	add.s32 	%r84, %r84, 8;
$L__BB0_21:
	setp.eq.s32 	%p16, %r32, 0;
	@%p16 bra 	$L__BB0_27;
	and.b32  	%r35, %r58, 3;
	setp.lt.u32 	%p17, %r32, 4;
	@%p17 bra 	$L__BB0_24;
	add.s32 	%r68, %r84, %r23;
	mul.wide.s32 	%rd21, %r68, 4;
	add.s64 	%rd22, %rd2, %rd21;
	ld.global.f32 	%f166, [%rd22];
	sub.f32 	%f167, %f166, %f15;
	fma.rn.f32 	%f168, %f167, %f167, %f243;
	ld.global.f32 	%f169, [%rd22+4];
	sub.f32 	%f170, %f169, %f15;
	fma.rn.f32 	%f171, %f170, %f170, %f168;
	ld.global.f32 	%f172, [%rd22+8];
	sub.f32 	%f173, %f172, %f15;
	fma.rn.f32 	%f174, %f173, %f173, %f171;
	ld.global.f32 	%f175, [%rd22+12];
	sub.f32 	%f176, %f175, %f15;
	fma.rn.f32 	%f243, %f176, %f176, %f174;
	add.s32 	%r84, %r84, 4;
$L__BB0_24:
	setp.eq.s32 	%p18, %r35, 0;
	@%p18 bra 	$L__BB0_27;
	add.s32 	%r87, %r84, %r23;
	neg.s32 	%r86, %r35;
$L__BB0_26:
	.pragma "nounroll";
	mul.wide.s32 	%rd23, %r87, 4;
	add.s64 	%rd24, %rd2, %rd23;
	ld.global.f32 	%f177, [%rd24];
	sub.f32 	%f178, %f177, %f15;
	fma.rn.f32 	%f243, %f178, %f178, %f243;
	add.s32 	%r87, %r87, 1;
	add.s32 	%r86, %r86, 1;
	setp.ne.s32 	%p19, %r86, 0;
	@%p19 bra 	$L__BB0_26;
$L__BB0_27:
	setp.lt.s32 	%p20, %r58, 1;
	div.rn.f32 	%f179, %f243, %f14;
	cvt.f64.f32 	%fd1, %f179;
	add.f64 	%fd2, %fd1, 0d3EB0C6F7A0B5ED8D;
	cvt.rn.f32.f64 	%f180, %fd2;
	sqrt.rn.f32 	%f29, %f180;
	@%p20 bra 	$L__BB0_39;
	mul.lo.s32 	%r44, %r58, %r1;
	and.b32  	%r45, %r58, 7;
	setp.lt.u32 	%p21, %r58, 8;
	mov.b32 	%r91, 0;
	@%p21 bra 	$L__BB0_31;
	and.b32  	%r91, %r58, 2147483640;
	neg.s32 	%r89, %r91;
	add.s64 	%rd5, %rd2, 16;
	add.s64 	%rd6, %rd1, 16;
	mov.u32 	%r88, %r44;
$L__BB0_30:
	.pragma "nounroll";
	mul.wide.s32 	%rd25, %r88, 4;
	add.s64 	%rd26, %rd5, %rd25;
	add.s64 	%rd27, %rd6, %rd25;
	ld.global.f32 	%f181, [%rd26+-16];
	sub.f32 	%f182, %f181, %f15;
	div.rn.f32 	%f183, %f182, %f29;
	st.global.f32 	[%rd27+-16], %f183;
	ld.global.f32 	%f184, [%rd26+-12];
	sub.f32 	%f185, %f184, %f15;
	div.rn.f32 	%f186, %f185, %f29;
	st.global.f32 	[%rd27+-12], %f186;
	ld.global.f32 	%f187, [%rd26+-8];
	sub.f32 	%f188, %f187, %f15;
	div.rn.f32 	%f189, %f188, %f29;
	st.global.f32 	[%rd27+-8], %f189;
	ld.global.f32 	%f190, [%rd26+-4];
	sub.f32 	%f191, %f190, %f15;
	div.rn.f32 	%f192, %f191, %f29;
	st.global.f32 	[%rd27+-4], %f192;
	ld.global.f32 	%f193, [%rd26];
	sub.f32 	%f194, %f193, %f15;
	div.rn.f32 	%f195, %f194, %f29;
	st.global.f32 	[%rd27], %f195;
	ld.global.f32 	%f196, [%rd26+4];
	sub.f32 	%f197, %f196, %f15;
	div.rn.f32 	%f198, %f197, %f29;
	st.global.f32 	[%rd27+4], %f198;
	ld.global.f32 	%f199, [%rd26+8];
	sub.f32 	%f200, %f199, %f15;
	div.rn.f32 	%f201, %f200, %f29;
	st.global.f32 	[%rd27+8], %f201;
	ld.global.f32 	%f202, [%rd26+12];
	sub.f32 	%f203, %f202, %f15;
	div.rn.f32 	%f204, %f203, %f29;
	st.global.f32 	[%rd27+12], %f204;
	add.s32 	%r89, %r89, 8;
	add.s32 	%r88, %r88, 8;
	setp.ne.s32 	%p22, %r89, 0;
	@%p22 bra 	$L__BB0_30;
$L__BB0_31:
	setp.eq.s32 	%p23, %r45, 0;
	@%p23 bra 	$L__BB0_39;
	and.b32  	%r53, %r58, 3;
	setp.lt.u32 	%p24, %r45, 4;
	@%p24 bra 	$L__BB0_34;
	add.s32 	%r70, %r91, %r44;
	mul.wide.s32 	%rd28, %r70, 4;
	add.s64 	%rd29, %rd2, %rd28;
	ld.global.f32 	%f205, [%rd29];
	sub.f32 	%f206, %f205, %f15;
	div.rn.f32 	%f207, %f206, %f29;
	add.s64 	%rd30, %rd1, %rd28;
	st.global.f32 	[%rd30], %f207;
	ld.global.f32 	%f208, [%rd29+4];
	sub.f32 	%f209, %f208, %f15;
	div.rn.f32 	%f210, %f209, %f29;
	st.global.f32 	[%rd30+4], %f210;
	ld.global.f32 	%f211, [%rd29+8];
	sub.f32 	%f212, %f211, %f15;
	div.rn.f32 	%f213, %f212, %f29;
	st.global.f32 	[%rd30+8], %f213;
	ld.global.f32 	%f214, [%rd29+12];
	sub.f32 	%f215, %f214, %f15;
	div.rn.f32 	%f216, %f215, %f29;
	st.global.f32 	[%rd30+12], %f216;
	add.s32 	%r91, %r91, 4;
$L__BB0_34:
	setp.eq.s32 	%p25, %r53, 0;
	@%p25 bra 	$L__BB0_39;
	setp.eq.s32 	%p26, %r53, 1;
	@%p26 bra 	$L__BB0_37;
	add.s32 	%r71, %r91, %r44;
	mul.wide.s32 	%rd31, %r71, 4;
	add.s64 	%rd32, %rd2, %rd31;
	ld.global.f32 	%f217, [%rd32];
	sub.f32 	%f218, %f217, %f15;
	div.rn.f32 	%f219, %f218, %f29;
	add.s64 	%rd33, %rd1, %rd31;
	st.global.f32 	[%rd33], %f219;
	ld.global.f32 	%f220, [%rd32+4];
	sub.f32 	%f221, %f220, %f15;
	div.rn.f32 	%f222, %f221, %f29;
	st.global.f32 	[%rd33+4], %f222;
	add.s32 	%r91, %r91, 2;
$L__BB0_37:
	and.b32  	%r72, %r58, 1;
	setp.eq.b32 	%p27, %r72, 1;
	not.pred 	%p28, %p27;
	@%p28 bra 	$L__BB0_39;
	add.s32 	%r73, %r91, %r44;
	mul.wide.s32 	%rd34, %r73, 4;
	add.s64 	%rd35, %rd2, %rd34;
	ld.global.f32 	%f223, [%rd35];
	sub.f32 	%f224, %f223, %f15;
	div.rn.f32 	%f225, %f224, %f29;
	add.s64 	%rd36, %rd1, %rd34;
	st.global.f32 	[%rd36], %f225;
$L__BB0_39:
	ret;

}


// ===== COMPILED SASS (sm_100) =====

	.target	sm_100

	.elftype	@"ET_EXEC"


//--------------------- .note.nv.tkinfo           --------------------------
	.section	.note.nv.tkinfo,"",@"SHT_NOTE"
	.sectionflags	@"SHF_NOTE_NV_TKINFO"
	.tkinfo
        /*0018*/ 	.word	0x00000002
        /*0030*/ 	.string	""
        /*0030*/ 	.string	"ptxas"
        /*0030*/ 	.string	"Cuda compilation tools, release 13.0, V13.0.88"
        /*0030*/ 	.string	"Build cuda_13.0.r13.0/compiler.36424714_0"
        /*0030*/ 	.string	"-arch sm_100 -m 64 "



//--------------------- .note.nv.cuinfo           --------------------------
	.section	.note.nv.cuinfo,"",@"SHT_NOTE"
	.sectionflags	@"SHF_NOTE_NV_CUINFO"
        /*0018*/ 	.short	0x0002
        /*001a*/ 	.short	0x0064
        /*001c*/ 	.short	0x0082
	.zero		2


//--------------------- .nv.info                  --------------------------
	.section	.nv.info,"",@"SHT_CUDA_INFO"
	.align	4


	//----- nvinfo : EIATTR_REGCOUNT
	.align		4
        /*0000*/ 	.byte	0x04, 0x2f
        /*0002*/ 	.short	(.L_1 - .L_0)
	.align		4
.L_0:
        /*0004*/ 	.word	index@(_Z19coalesced_layernormPfS_ii)
        /*0008*/ 	.word	0x00000020


	//----- nvinfo : EIATTR_FRAME_SIZE
	.align		4
.L_1:
        /*000c*/ 	.byte	0x04, 0x11
        /*000e*/ 	.short	(.L_3 - .L_2)
	.align		4
.L_2:
        /*0010*/ 	.word	index@($__internal_1_$__cuda_sm3x_div_rn_noftz_f32_slowpath)
        /*0014*/ 	.word	0x00000000


	//----- nvinfo : EIATTR_FRAME_SIZE
	.align		4
.L_3:
        /*0018*/ 	.byte	0x04, 0x11
        /*001a*/ 	.short	(.L_5 - .L_4)
	.align		4
.L_4:
        /*001c*/ 	.word	index@($__internal_0_$__cuda_sm20_sqrt_rn_f32_slowpath)
        /*0020*/ 	.word	0x00000000


	//----- nvinfo : EIATTR_FRAME_SIZE
	.align		4
.L_5:
        /*0024*/ 	.byte	0x04, 0x11
        /*0026*/ 	.short	(.L_7 - .L_6)
	.align		4
.L_6:
        /*0028*/ 	.word	index@(_Z19coalesced_layernormPfS_ii)
        /*002c*/ 	.word	0x00000000


	//----- nvinfo : EIATTR_MIN_STACK_SIZE
	.align		4
.L_7:
        /*0030*/ 	.byte	0x04, 0x12
        /*0032*/ 	.short	(.L_9 - .L_8)
	.align		4
.L_8:
        /*0034*/ 	.word	index@(_Z19coalesced_layernormPfS_ii)
        /*0038*/ 	.word	0x00000000
.L_9:


//--------------------- .nv.compat                --------------------------
	.section	.nv.compat,"",@"SHT_CUDA_COMPAT_INFO"
	.align	4
        /*0000*/ 	.byte	0x02, 0x09, 0x00, 0x00, 0x02, 0x02, 0x01, 0x00, 0x02, 0x05, 0x05, 0x00, 0x03, 0x07, 0x01, 0x01
        /*0010*/ 	.byte	0x02, 0x03, 0x00, 0x00, 0x02, 0x06, 0x01, 0x00, 0x04, 0x0b, 0x08, 0x00, 0x01, 0x00, 0x00, 0x00
        /*0020*/ 	.byte	0x00, 0x00, 0x00, 0x00


//--------------------- .nv.info._Z19coalesced_layernormPfS_ii --------------------------
	.section	.nv.info._Z19coalesced_layernormPfS_ii,"",@"SHT_CUDA_INFO"
	.sectionflags	@""
	.align	4


	//----- nvinfo : EIATTR_CUDA_API_VERSION
	.align		4
        /*0000*/ 	.byte	0x04, 0x37
        /*0002*/ 	.short	(.L_11 - .L_10)
.L_10:
        /*0004*/ 	.word	0x00000082


	//----- nvinfo : EIATTR_KPARAM_INFO
	.align		4
.L_11:
        /*0008*/ 	.byte	0x04, 0x17
        /*000a*/ 	.short	(.L_13 - .L_12)
.L_12:
        /*000c*/ 	.word	0x00000000
        /*0010*/ 	.short	0x0003
        /*0012*/ 	.short	0x0014
        /*0014*/ 	.byte	0x00, 0xf0, 0x11, 0x00


	//----- nvinfo : EIATTR_KPARAM_INFO
	.align		4
.L_13:
        /*0018*/ 	.byte	0x04, 0x17
        /*001a*/ 	.short	(.L_15 - .L_14)
.L_14:
        /*001c*/ 	.word	0x00000000
        /*0020*/ 	.short	0x0002
        /*0022*/ 	.short	0x0010
        /*0024*/ 	.byte	0x00, 0xf0, 0x11, 0x00


	//----- nvinfo : EIATTR_KPARAM_INFO
	.align		4
.L_15:
        /*0028*/ 	.byte	0x04, 0x17
        /*002a*/ 	.short	(.L_17 - .L_16)
.L_16:
        /*002c*/ 	.word	0x00000000
        /*0030*/ 	.short	0x0001
        /*0032*/ 	.short	0x0008
        /*0034*/ 	.byte	0x00, 0xf5, 0x21, 0x00


	//----- nvinfo : EIATTR_KPARAM_INFO
	.align		4
.L_17:
        /*0038*/ 	.byte	0x04, 0x17
        /*003a*/ 	.short	(.L_19 - .L_18)
.L_18:
        /*003c*/ 	.word	0x00000000
        /*0040*/ 	.short	0x0000
        /*0042*/ 	.short	0x0000
        /*0044*/ 	.byte	0x00, 0xf5, 0x21, 0x00


	//----- nvinfo : EIATTR_SPARSE_MMA_MASK
	.align		4
.L_19:
        /*0048*/ 	.byte	0x03, 0x50
        /*004a*/ 	.short	0x0000


	//----- nvinfo : EIATTR_MAXREG_COUNT
	.align		4
        /*004c*/ 	.byte	0x03, 0x1b
        /*004e*/ 	.short	0x00ff


	//----- nvinfo : EIATTR_MERCURY_ISA_VERSION
	.align		4
        /*0050*/ 	.byte	0x03, 0x5f
        /*0052*/ 	.short	0x0101


	//----- nvinfo : EIATTR_VRC_CTA_INIT_COUNT
	.align		4
        /*0054*/ 	.byte	0x02, 0x4a
	.zero		1
	.zero		1


	//----- nvinfo : EIATTR_EXIT_INSTR_OFFSETS
	.align		4
        /*0058*/ 	.byte	0x04, 0x1c
        /*005a*/ 	.short	(.L_21 - .L_20)


	//   ....[0]....
.L_20:
        /*005c*/ 	.word	0x00000070


	//   ....[1]....
        /*0060*/ 	.word	0x00001320


	//   ....[2]....
        /*0064*/ 	.word	0x00001cf0


	//   ....[3]....
        /*0068*/ 	.word	0x000021d0


	//   ....[4]....
        /*006c*/ 	.word	0x000024a0


	//   ....[5]....
        /*0070*/ 	.word	0x00002610


	//----- nvinfo : EIATTR_CRS_STACK_SIZE
	.align		4
.L_21:
        /*0074*/ 	.byte	0x04, 0x1e
        /*0076*/ 	.short	(.L_23 - .L_22)
.L_22:
        /*0078*/ 	.word	0x00000000


	//----- nvinfo : EIATTR_CBANK_PARAM_SIZE
	.align		4
.L_23:
        /*007c*/ 	.byte	0x03, 0x19
        /*007e*/ 	.short	0x0018


	//----- nvinfo : EIATTR_PARAM_CBANK
	.align		4
        /*0080*/ 	.byte	0x04, 0x0a
        /*0082*/ 	.short	(.L_25 - .L_24)
	.align		4
.L_24:
        /*0084*/ 	.word	index@(.nv.constant0._Z19coalesced_layernormPfS_ii)
        /*0088*/ 	.short	0x0380
        /*008a*/ 	.short	0x0018


	//----- nvinfo : EIATTR_SW_WAR
	.align		4
.L_25:
        /*008c*/ 	.byte	0x04, 0x36
        /*008e*/ 	.short	(.L_27 - .L_26)
.L_26:
        /*0090*/ 	.word	0x00000008
.L_27:


//--------------------- .nv.callgraph             --------------------------
	.section	.nv.callgraph,"",@"SHT_CUDA_CALLGRAPH"
	.align	4
	.sectionentsize	8
	.align		4
        /*0000*/ 	.word	0x00000000
	.align		4
        /*0004*/ 	.word	0xffffffff
	.align		4
        /*0008*/ 	.word	0x00000000
	.align		4
        /*000c*/ 	.word	0xfffffffe
	.align		4
        /*0010*/ 	.word	0x00000000
	.align		4
        /*0014*/ 	.word	0xfffffffd
	.align		4
        /*0018*/ 	.word	0x00000000
	.align		4
        /*001c*/ 	.word	0xfffffffc


//--------------------- .text._Z19coalesced_layernormPfS_ii --------------------------
	.section	.text._Z19coalesced_layernormPfS_ii,"ax",@progbits
	.align	128
        .global         _Z19coalesced_layernormPfS_ii
        .type           _Z19coalesced_layernormPfS_ii,@function
        .size           _Z19coalesced_layernormPfS_ii,(.L_x_67 - _Z19coalesced_layernormPfS_ii)
        .other          _Z19coalesced_layernormPfS_ii,@"STO_CUDA_ENTRY STV_DEFAULT"
_Z19coalesced_layernormPfS_ii:
.text._Z19coalesced_layernormPfS_ii:
[----:B------:R-:W-:Y:S01]  /*0000*/  LDC R1, c[0x0][0x37c] ;  /* 0x0000df00ff017b82 */ /* 0x000fe20000000800 */
[----:B------:R-:W0:Y:S01]  /*0010*/  S2R R8, SR_TID.X ;  /* 0x0000000000087919 */ /* 0x000e220000002100 */
[----:B------:R-:W0:Y:S01]  /*0020*/  LDCU UR4, c[0x0][0x360] ;  /* 0x00006c00ff0477ac */ /* 0x000e220008000800 */
[----:B------:R-:W0:Y:S01]  /*0030*/  S2R R3, SR_CTAID.X ;  /* 0x0000000000037919 */ /* 0x000e220000002500 */
[----:B------:R-:W1:Y:S01]  /*0040*/  LDCU UR5, c[0x0][0x394] ;  /* 0x00007280ff0577ac */ /* 0x000e620008000800 */
[----:B0-----:R-:W-:-:S05]  /*0050*/  IMAD R8, R3, UR4, R8 ;  /* 0x0000000403087c24 */ /* 0x001fca000f8e0208 */
[----:B-1----:R-:W-:-:S13]  /*0060*/  ISETP.GE.AND P0, PT, R8, UR5, PT ;  /* 0x0000000508007c0c */ /* 0x002fda000bf06270 */
[----:B------:R-:W-:Y:S05]  /*0070*/  @P0 EXIT ;  /* 0x000000000000094d */ /* 0x000fea0003800000 */
[----:B------:R-:W0:Y:S01]  /*0080*/  LDCU UR10, c[0x0][0x390] ;  /* 0x00007200ff0a77ac */ /* 0x000e220008000800 */
[----:B------:R-:W-:Y:S01]  /*0090*/  HFMA2 R4, -RZ, RZ, 0, 0 ;  /* 0x00000000ff047431 */ /* 0x000fe200000001ff */
[----:B------:R-:W1:Y:S01]  /*00a0*/  LDCU.64 UR12, c[0x0][0x358] ;  /* 0x00006b00ff0c77ac */ /* 0x000e620008000a00 */
[----:B0-----:R-:W-:-:S09]  /*00b0*/  UISETP.GE.AND UP0, UPT, UR10, 0x1, UPT ;  /* 0x000000010a00788c */ /* 0x001fd2000bf06270 */
[----:B-1----:R-:W-:Y:S05]  /*00c0*/  BRA.U !UP0, `(.L_x_0) ;  /* 0x0000000508a87547 */ /* 0x002fea000b800000 */
[----:B------:R-:W-:Y:S02]  /*00d0*/  UISETP.GE.U32.AND UP2, UPT, UR10, 0x10, UPT ;  /* 0x000000100a00788c */ /* 0x000fe4000bf46070 */
[----:B------:R-:W-:Y:S01]  /*00e0*/  IMAD R0, R8, UR10, RZ ;  /* 0x0000000a08007c24 */ /* 0x000fe2000f8e02ff */
[----:B------:R-:W-:Y:S01]  /*00f0*/  ULOP3.LUT UR8, UR10, 0xf, URZ, 0xc0, !UPT ;  /* 0x0000000f0a087892 */ /* 0x000fe2000f8ec0ff */
[----:B------:R-:W-:Y:S01]  /*0100*/  MOV R4, RZ ;  /* 0x000000ff00047202 */ /* 0x000fe20000000f00 */
[----:B------:R-:W-:Y:S02]  /*0110*/  UMOV UR4, URZ ;  /* 0x000000ff00047c82 */ /* 0x000fe40008000000 */
[----:B------:R-:W-:Y:S02]  /*0120*/  UISETP.NE.AND UP1, UPT, UR8, URZ, UPT ;  /* 0x000000ff0800728c */ /* 0x000fe4000bf25270 */
[----:B------:R-:W-:Y:S09]  /*0130*/  BRA.U !UP2, `(.L_x_1) ;  /* 0x000000010ab87547 */ /* 0x000ff2000b800000 */
[----:B------:R-:W0:Y:S01]  /*0140*/  LDCU.64 UR6, c[0x0][0x380] ;  /* 0x00007000ff0677ac */ /* 0x000e220008000a00 */
[----:B------:R-:W-:Y:S02]  /*0150*/  MOV R4, RZ ;  /* 0x000000ff00047202 */ /* 0x000fe40000000f00 */
[----:B------:R-:W-:Y:S01]  /*0160*/  MOV R5, R0 ;  /* 0x0000000000057202 */ /* 0x000fe20000000f00 */
[----:B------:R-:W-:-:S04]  /*0170*/  ULOP3.LUT UR4, UR10, 0x7ffffff0, URZ, 0xc0, !UPT ;  /* 0x7ffffff00a047892 */ /* 0x000fc8000f8ec0ff */
[----:B------:R-:W-:Y:S02]  /*0180*/  UIADD3 UR9, UPT, UPT, -UR4, URZ, URZ ;  /* 0x000000ff04097290 */ /* 0x000fe4000fffe1ff */
[----:B0-----:R-:W-:-:S04]  /*0190*/  UIADD3 UR5, UP2, UPT, UR6, 0x20, URZ ;  /* 0x0000002006057890 */ /* 0x001fc8000ff5e0ff */
[----:B------:R-:W-:-:S12]  /*01a0*/  UIADD3.X UR6, UPT, UPT, URZ, UR7, URZ, UP2, !UPT ;  /* 0x00000007ff067290 */ /* 0x000fd800097fe4ff */
.L_x_2:
[----:B------:R-:W-:Y:S02]  /*01b0*/  MOV R2, UR5 ;  /* 0x0000000500027c02 */ /* 0x000fe40008000f00 */
[----:B------:R-:W-:-:S03]  /*01c0*/  MOV R3, UR6 ;  /* 0x0000000600037c02 */ /* 0x000fc60008000f00 */
[----:B------:R-:W-:-:S05]  /*01d0*/  IMAD.WIDE R2, R5, 0x4, R2 ;  /* 0x0000000405027825 */ /* 0x000fca00078e0202 */
[----:B------:R-:W2:Y:S04]  /*01e0*/  LDG.E R15, desc[UR12][R2.64+-0x20] ;  /* 0xffffe00c020f7981 */ /* 0x000ea8000c1e1900 */
[----:B------:R-:W3:Y:S04]  /*01f0*/  LDG.E R16, desc[UR12][R2.64+-0x1c] ;  /* 0xffffe40c02107981 */ /* 0x000ee8000c1e1900 */
[----:B------:R-:W4:Y:S04]  /*0200*/  LDG.E R18, desc[UR12][R2.64+-0x18] ;  /* 0xffffe80c02127981 */ /* 0x000f28000c1e1900 */
[----:B------:R-:W5:Y:S04]  /*0210*/  LDG.E R20, desc[UR12][R2.64+-0x14] ;  /* 0xffffec0c02147981 */ /* 0x000f68000c1e1900 */
        /* <DEDUP_REMOVED lines=11> */
[----:B------:R-:W5:Y:S01]  /*02d0*/  LDG.E R14, desc[UR12][R2.64+0x1c] ;  /* 0x00001c0c020e7981 */ /* 0x000f62000c1e1900 */
[----:B------:R-:W-:Y:S01]  /*02e0*/  UIADD3 UR9, UPT, UPT, UR9, 0x10, URZ ;  /* 0x0000001009097890 */ /* 0x000fe2000fffe0ff */
[----:B------:R-:W-:-:S03]  /*02f0*/  IADD3 R5, PT, PT, R5, 0x10, RZ ;  /* 0x0000001005057810 */ /* 0x000fc60007ffe0ff */
[----:B------:R-:W-:Y:S01]  /*0300*/  UISETP.NE.AND UP2, UPT, UR9, URZ, UPT ;  /* 0x000000ff0900728c */ /* 0x000fe2000bf45270 */
[----:B--2---:R-:W-:-:S04]  /*0310*/  FADD R15, R15, R4 ;  /* 0x000000040f0f7221 */ /* 0x004fc80000000000 */
[----:B---3--:R-:W-:-:S04]  /*0320*/  FADD R15, R15, R16 ;  /* 0x000000100f0f7221 */ /* 0x008fc80000000000 */
[----:B----4-:R-:W-:-:S04]  /*0330*/  FADD R15, R15, R18 ;  /* 0x000000120f0f7221 */ /* 0x010fc80000000000 */
[----:B-----5:R-:W-:-:S04]  /*0340*/  FADD R15, R15, R20 ;  /* 0x000000140f0f7221 */ /* 0x020fc80000000000 */
[----:B------:R-:W-:-:S04]  /*0350*/  FADD R15, R15, R22 ;  /* 0x000000160f0f7221 */ /* 0x000fc80000000000 */
        /* <DEDUP_REMOVED lines=10> */
[----:B------:R-:W-:Y:S01]  /*0400*/  FADD R4, R7, R14 ;  /* 0x0000000e07047221 */ /* 0x000fe20000000000 */
[----:B------:R-:W-:Y:S06]  /*0410*/  BRA.U UP2, `(.L_x_2) ;  /* 0xfffffffd02647547 */ /* 0x000fec000b83ffff */
.L_x_1:
[----:B------:R-:W-:Y:S05]  /*0420*/  BRA.U !UP1, `(.L_x_0) ;  /* 0x0000000109d07547 */ /* 0x000fea000b800000 */
[----:B------:R-:W-:Y:S02]  /*0430*/  UISETP.GE.U32.AND UP1, UPT, UR8, 0x8, UPT ;  /* 0x000000080800788c */ /* 0x000fe4000bf26070 */
[----:B------:R-:W-:-:S04]  /*0440*/  ULOP3.LUT UR6, UR10, 0x7, URZ, 0xc0, !UPT ;  /* 0x000000070a067892 */ /* 0x000fc8000f8ec0ff */
[----:B------:R-:W-:-:S03]  /*0450*/  UISETP.NE.AND UP2, UPT, UR6, URZ, UPT ;  /* 0x000000ff0600728c */ /* 0x000fc6000bf45270 */
[----:B------:R-:W-:Y:S08]  /*0460*/  BRA.U !UP1, `(.L_x_3) ;  /* 0x0000000109507547 */ /* 0x000ff0000b800000 */
[----:B------:R-:W0:Y:S01]  /*0470*/  LDC.64 R2, c[0x0][0x380] ;  /* 0x0000e000ff027b82 */ /* 0x000e220000000a00 */
[----:B------:R-:W-:-:S05]  /*0480*/  IADD3 R5, PT, PT, R0, UR4, RZ ;  /* 0x0000000400057c10 */ /* 0x000fca000fffe0ff */
[----:B0-----:R-:W-:-:S05]  /*0490*/  IMAD.WIDE R2, R5, 0x4, R2 ;  /* 0x0000000405027825 */ /* 0x001fca00078e0202 */
[----:B------:R-:W2:Y:S04]  /*04a0*/  LDG.E R5, desc[UR12][R2.64] ;  /* 0x0000000c02057981 */ /* 0x000ea8000c1e1900 */
[----:B------:R-:W3:Y:S04]  /*04b0*/  LDG.E R6, desc[UR12][R2.64+0x4] ;  /* 0x0000040c02067981 */ /* 0x000ee8000c1e1900 */
[----:B------:R-:W4:Y:S04]  /*04c0*/  LDG.E R10, desc[UR12][R2.64+0x8] ;  /* 0x0000080c020a7981 */ /* 0x000f28000c1e1900 */
[----:B------:R-:W5:Y:S04]  /*04d0*/  LDG.E R12, desc[UR12][R2.64+0xc] ;  /* 0x00000c0c020c7981 */ /* 0x000f68000c1e1900 */
[----:B------:R-:W5:Y:S04]  /*04e0*/  LDG.E R14, desc[UR12][R2.64+0x10] ;  /* 0x0000100c020e7981 */ /* 0x000f68000c1e1900 */
[----:B------:R-:W5:Y:S04]  /*04f0*/  LDG.E R16, desc[UR12][R2.64+0x14] ;  /* 0x0000140c02107981 */ /* 0x000f68000c1e1900 */
[----:B------:R-:W5:Y:S04]  /*0500*/  LDG.E R18, desc[UR12][R2.64+0x18] ;  /* 0x0000180c02127981 */ /* 0x000f68000c1e1900 */
[----:B------:R-:W5:Y:S01]  /*0510*/  LDG.E R20, desc[UR12][R2.64+0x1c] ;  /* 0x00001c0c02147981 */ /* 0x000f62000c1e1900 */
[----:B------:R-:W-:Y:S01]  /*0520*/  UIADD3 UR4, UPT, UPT, UR4, 0x8, URZ ;  /* 0x0000000804047890 */ /* 0x000fe2000fffe0ff */
[----:B--2---:R-:W-:-:S04]  /*0530*/  FADD R5, R4, R5 ;  /* 0x0000000504057221 */ /* 0x004fc80000000000 */
[----:B---3--:R-:W-:-:S04]  /*0540*/  FADD R5, R5, R6 ;  /* 0x0000000605057221 */ /* 0x008fc80000000000 */
[----:B----4-:R-:W-:-:S04]  /*0550*/  FADD R5, R5, R10 ;  /* 0x0000000a05057221 */ /* 0x010fc80000000000 */
[----:B-----5:R-:W-:-:S04]  /*0560*/  FADD R5, R5, R12 ;  /* 0x0000000c05057221 */ /* 0x020fc80000000000 */
[----:B------:R-:W-:-:S04]  /*0570*/  FADD R5, R5, R14 ;  /* 0x0000000e05057221 */ /* 0x000fc80000000000 */
[----:B------:R-:W-:-:S04]  /*0580*/  FADD R5, R5, R16 ;  /* 0x0000001005057221 */ /* 0x000fc80000000000 */
[----:B------:R-:W-:-:S04]  /*0590*/  FADD R5, R5, R18 ;  /* 0x0000001205057221 */ /* 0x000fc80000000000 */
[----:B------:R-:W-:-:S07]  /*05a0*/  FADD R4, R5, R20 ;  /* 0x0000001405047221 */ /* 0x000fce0000000000 */
.L_x_3:
        /* <DEDUP_REMOVED lines=11> */
[----:B------:R-:W5:Y:S01]  /*0660*/  LDG.E R12, desc[UR12][R2.64+0xc] ;  /* 0x00000c0c020c7981 */ /* 0x000f62000c1e1900 */
[----:B------:R-:W-:Y:S01]  /*0670*/  UIADD3 UR4, UPT, UPT, UR4, 0x4, URZ ;  /* 0x0000000404047890 */ /* 0x000fe2000fffe0ff */
[----:B--2---:R-:W-:-:S04]  /*0680*/  FADD R5, R4, R5 ;  /* 0x0000000504057221 */ /* 0x004fc80000000000 */
[----:B---3--:R-:W-:-:S04]  /*0690*/  FADD R5, R5, R6 ;  /* 0x0000000605057221 */ /* 0x008fc80000000000 */
[----:B----4-:R-:W-:-:S04]  /*06a0*/  FADD R5, R5, R10 ;  /* 0x0000000a05057221 */ /* 0x010fc80000000000 */
[----:B-----5:R-:W-:-:S07]  /*06b0*/  FADD R4, R5, R12 ;  /* 0x0000000c05047221 */ /* 0x020fce0000000000 */
.L_x_4:
[----:B------:R-:W-:Y:S05]  /*06c0*/  BRA.U !UP2, `(.L_x_0) ;  /* 0x000000010a287547 */ /* 0x000fea000b800000 */
[----:B------:R-:W0:Y:S01]  /*06d0*/  LDC.64 R6, c[0x0][0x380] ;  /* 0x0000e000ff067b82 */ /* 0x000e220000000a00 */
[----:B------:R-:W-:Y:S01]  /*06e0*/  IADD3 R5, PT, PT, R0, UR4, RZ ;  /* 0x0000000400057c10 */ /* 0x000fe2000fffe0ff */
[----:B------:R-:W-:-:S12]  /*06f0*/  UIADD3 UR5, UPT, UPT, -UR5, URZ, URZ ;  /* 0x000000ff05057290 */ /* 0x000fd8000fffe1ff */
.L_x_5:
[----:B0-----:R-:W-:-:S06]  /*0700*/  IMAD.WIDE R2, R5, 0x4, R6 ;  /* 0x0000000405027825 */ /* 0x001fcc00078e0206 */
[----:B------:R-:W2:Y:S01]  /*0710*/  LDG.E R3, desc[UR12][R2.64] ;  /* 0x0000000c02037981 */ /* 0x000ea2000c1e1900 */
[----:B------:R-:W-:Y:S01]  /*0720*/  UIADD3 UR5, UPT, UPT, UR5, 0x1, URZ ;  /* 0x0000000105057890 */ /* 0x000fe2000fffe0ff */
[----:B------:R-:W-:-:S03]  /*0730*/  IADD3 R5, PT, PT, R5, 0x1, RZ ;  /* 0x0000000105057810 */ /* 0x000fc60007ffe0ff */
[----:B------:R-:W-:Y:S01]  /*0740*/  UISETP.NE.AND UP1, UPT, UR5, URZ, UPT ;  /* 0x000000ff0500728c */ /* 0x000fe2000bf25270 */
[----:B--2---:R-:W-:-:S08]  /*0750*/  FADD R4, R3, R4 ;  /* 0x0000000403047221 */ /* 0x004fd00000000000 */
[----:B------:R-:W-:Y:S05]  /*0760*/  BRA.U UP1, `(.L_x_5) ;  /* 0xfffffffd01e47547 */ /* 0x000fea000b83ffff */
.L_x_0:
[----:B------:R-:W-:Y:S01]  /*0770*/  I2FP.F32.S32 R3, UR10 ;  /* 0x0000000a00037c45 */ /* 0x000fe20008201400 */
[----:B------:R-:W-:Y:S03]  /*0780*/  BSSY.RECONVERGENT B2, `(.L_x_6) ;  /* 0x000000d000027945 */ /* 0x000fe60003800200 */
[----:B------:R-:W0:Y:S08]  /*0790*/  MUFU.RCP R0, R3 ;  /* 0x0000000300007308 */ /* 0x000e300000001000 */
[----:B------:R-:W1:Y:S01]  /*07a0*/  FCHK P0, R4, R3 ;  /* 0x0000000304007302 */ /* 0x000e620000000000 */
[----:B0-----:R-:W-:-:S04]  /*07b0*/  FFMA R5, -R3, R0, 1 ;  /* 0x3f80000003057423 */ /* 0x001fc80000000100 */
[----:B------:R-:W-:-:S04]  /*07c0*/  FFMA R0, R0, R5, R0 ;  /* 0x0000000500007223 */ /* 0x000fc80000000000 */
[----:B------:R-:W-:-:S04]  /*07d0*/  FFMA R5, R0, R4, RZ ;  /* 0x0000000400057223 */ /* 0x000fc800000000ff */
[----:B------:R-:W-:-:S04]  /*07e0*/  FFMA R2, -R3, R5, R4 ;  /* 0x0000000503027223 */ /* 0x000fc80000000104 */
[----:B------:R-:W-:Y:S01]  /*07f0*/  FFMA R2, R0, R2, R5 ;  /* 0x0000000200027223 */ /* 0x000fe20000000005 */
[----:B-1----:R-:W-:Y:S06]  /*0800*/  @!P0 BRA `(.L_x_7) ;  /* 0x0000000000108947 */ /* 0x002fec0003800000 */
[----:B------:R-:W-:Y:S02]  /*0810*/  MOV R0, R4 ;  /* 0x0000000400007202 */ /* 0x000fe40000000f00 */
[----:B------:R-:W-:-:S07]  /*0820*/  MOV R10, 0x840 ;  /* 0x00000840000a7802 */ /* 0x000fce0000000f00 */
[----:B------:R-:W-:Y:S05]  /*0830*/  CALL.REL.NOINC `($__internal_1_$__cuda_sm3x_div_rn_noftz_f32_slowpath) ;  /* 0x0000001c00d07944 */ /* 0x000fea0003c00000 */
[----:B------:R-:W-:-:S07]  /*0840*/  MOV R2, R9 ;  /* 0x0000000900027202 */ /* 0x000fce0000000f00 */
.L_x_7:
[----:B------:R-:W-:Y:S05]  /*0850*/  BSYNC.RECONVERGENT B2 ;  /* 0x0000000000027941 */ /* 0x000fea0003800200 */
.L_x_6:
[----:B------:R-:W-:Y:S01]  /*0860*/  HFMA2 R6, -RZ, RZ, 0, 0 ;  /* 0x00000000ff067431 */ /* 0x000fe200000001ff */
[----:B------:R-:W-:Y:S06]  /*0870*/  BRA.U !UP0, `(.L_x_8) ;  /* 0x0000000908207547 */ /* 0x000fec000b800000 */
[----:B------:R-:W0:Y:S01]  /*0880*/  LDCU UR5, c[0x0][0x390] ;  /* 0x00007200ff0577ac */ /* 0x000e220008000800 */
[----:B------:R-:W-:Y:S01]  /*0890*/  MOV R6, RZ ;  /* 0x000000ff00067202 */ /* 0x000fe20000000f00 */
[----:B------:R-:W-:Y:S01]  /*08a0*/  UMOV UR4, URZ ;  /* 0x000000ff00047c82 */ /* 0x000fe20008000000 */
[----:B0-----:R-:W-:Y:S02]  /*08b0*/  UISETP.GE.U32.AND UP1, UPT, UR5, 0x10, UPT ;  /* 0x000000100500788c */ /* 0x001fe4000bf26070 */
[----:B------:R-:W-:Y:S01]  /*08c0*/  IMAD R0, R8, UR5, RZ ;  /* 0x0000000508007c24 */ /* 0x000fe2000f8e02ff */
[----:B------:R-:W-:-:S04]  /*08d0*/  ULOP3.LUT UR9, UR5, 0xf, URZ, 0xc0, !UPT ;  /* 0x0000000f05097892 */ /* 0x000fc8000f8ec0ff */
        /* <DEDUP_REMOVED lines=9> */
.L_x_10:
        /* <DEDUP_REMOVED lines=22> */
[----:B--2---:R-:W-:-:S04]  /*0ad0*/  FADD R14, R14, -R2 ;  /* 0x800000020e0e7221 */ /* 0x004fc80000000000 */
[----:B------:R-:W-:Y:S01]  /*0ae0*/  FFMA R6, R14, R14, R6 ;  /* 0x0000000e0e067223 */ /* 0x000fe20000000006 */
[--C-:B---3--:R-:W-:Y:S01]  /*0af0*/  FADD R16, R16, -R2.reuse ;  /* 0x8000000210107221 */ /* 0x108fe20000000000 */
[----:B----4-:R-:W-:-:S03]  /*0b00*/  FADD R18, R18, -R2 ;  /* 0x8000000212127221 */ /* 0x010fc60000000000 */
[----:B------:R-:W-:Y:S01]  /*0b10*/  FFMA R6, R16, R16, R6 ;  /* 0x0000001010067223 */ /* 0x000fe20000000006 */
[----:B-----5:R-:W-:-:S03]  /*0b20*/  FADD R10, R10, -R2 ;  /* 0x800000020a0a7221 */ /* 0x020fc60000000000 */
[----:B------:R-:W-:Y:S01]  /*0b30*/  FFMA R6, R18, R18, R6 ;  /* 0x0000001212067223 */ /* 0x000fe20000000006 */
[----:B------:R-:W-:-:S03]  /*0b40*/  FADD R29, R29, -R2 ;  /* 0x800000021d1d7221 */ /* 0x000fc60000000000 */
        /* <DEDUP_REMOVED lines=22> */
[----:B------:R-:W-:-:S04]  /*0cb0*/  FFMA R6, R9, R9, R6 ;  /* 0x0000000909067223 */ /* 0x000fc80000000006 */
[----:B------:R-:W-:Y:S01]  /*0cc0*/  FFMA R6, R5, R5, R6 ;  /* 0x0000000505067223 */ /* 0x000fe20000000006 */
[----:B------:R-:W-:Y:S06]  /*0cd0*/  BRA.U UP1, `(.L_x_10) ;  /* 0xfffffffd01247547 */ /* 0x000fec000b83ffff */
.L_x_9:
        /* <DEDUP_REMOVED lines=32> */
[----:B------:R-:W-:-:S07]  /*0ee0*/  FFMA R6, R21, R21, R6 ;  /* 0x0000001515067223 */ /* 0x000fce0000000006 */
.L_x_11:
        /* <DEDUP_REMOVED lines=19> */
[----:B------:R-:W-:-:S04]  /*1020*/  FFMA R6, R11, R11, R6 ;  /* 0x0000000b0b067223 */ /* 0x000fc80000000006 */
[----:B------:R-:W-:-:S07]  /*1030*/  FFMA R6, R13, R13, R6 ;  /* 0x0000000d0d067223 */ /* 0x000fce0000000006 */
.L_x_12:
[----:B------:R-:W-:Y:S05]  /*1040*/  BRA.U !UP1, `(.L_x_8) ;  /* 0x00000001092c7547 */ /* 0x000fea000b800000 */
[----:B------:R-:W0:Y:S01]  /*1050*/  LDC.64 R10, c[0x0][0x380] ;  /* 0x0000e000ff0a7b82 */ /* 0x000e220000000a00 */
[----:B------:R-:W-:Y:S01]  /*1060*/  IADD3 R7, PT, PT, R0, UR4, RZ ;  /* 0x0000000400077c10 */ /* 0x000fe2000fffe0ff */
[----:B------:R-:W-:-:S12]  /*1070*/  UIADD3 UR5, UPT, UPT, -UR5, URZ, URZ ;  /* 0x000000ff05057290 */ /* 0x000fd8000fffe1ff */
.L_x_13:
[----:B0-----:R-:W-:-:S06]  /*1080*/  IMAD.WIDE R4, R7, 0x4, R10 ;  /* 0x0000000407047825 */ /* 0x001fcc00078e020a */
[----:B------:R-:W2:Y:S01]  /*1090*/  LDG.E R5, desc[UR12][R4.64] ;  /* 0x0000000c04057981 */ /* 0x000ea2000c1e1900 */
[----:B------:R-:W-:Y:S01]  /*10a0*/  UIADD3 UR5, UPT, UPT, UR5, 0x1, URZ ;  /* 0x0000000105057890 */ /* 0x000fe2000fffe0ff */
[----:B------:R-:W-:-:S03]  /*10b0*/  IADD3 R7, PT, PT, R7, 0x1, RZ ;  /* 0x0000000107077810 */ /* 0x000fc60007ffe0ff */
[----:B------:R-:W-:Y:S01]  /*10c0*/  UISETP.NE.AND UP0, UPT, UR5, URZ, UPT ;  /* 0x000000ff0500728c */ /* 0x000fe2000bf05270 */
[----:B--2---:R-:W-:-:S04]  /*10d0*/  FADD R9, R5, -R2 ;  /* 0x8000000205097221 */ /* 0x004fc80000000000 */
[----:B------:R-:W-:-:S04]  /*10e0*/  FFMA R6, R9, R9, R6 ;  /* 0x0000000909067223 */ /* 0x000fc80000000006 */
[----:B------:R-:W-:Y:S05]  /*10f0*/  BRA.U UP0, `(.L_x_13) ;  /* 0xfffffffd00e07547 */ /* 0x000fea000b83ffff */
.L_x_8:
[----:B------:R-:W0:Y:S01]  /*1100*/  MUFU.RCP R0, R3 ;  /* 0x0000000300007308 */ /* 0x000e220000001000 */
[----:B------:R-:W1:Y:S01]  /*1110*/  LDC R4, c[0x0][0x390] ;  /* 0x0000e400ff047b82 */ /* 0x000e620000000800 */
[----:B------:R-:W-:Y:S06]  /*1120*/  BSSY.RECONVERGENT B2, `(.L_x_14) ;  /* 0x000000d000027945 */ /* 0x000fec0003800200 */
[----:B------:R-:W2:Y:S01]  /*1130*/  FCHK P0, R6, R3 ;  /* 0x0000000306007302 */ /* 0x000ea20000000000 */
[----:B0-----:R-:W-:-:S04]  /*1140*/  FFMA R5, -R3, R0, 1 ;  /* 0x3f80000003057423 */ /* 0x001fc80000000100 */
[----:B------:R-:W-:-:S04]  /*1150*/  FFMA R0, R0, R5, R0 ;  /* 0x0000000500007223 */ /* 0x000fc80000000000 */
[----:B------:R-:W-:Y:S01]  /*1160*/  FFMA R5, R0, R6, RZ ;  /* 0x0000000600057223 */ /* 0x000fe200000000ff */
[----:B-1----:R-:W-:-:S03]  /*1170*/  ISETP.GE.AND P2, PT, R4, 0x1, PT ;  /* 0x000000010400780c */ /* 0x002fc60003f46270 */
[----:B------:R-:W-:-:S04]  /*1180*/  FFMA R4, -R3, R5, R6 ;  /* 0x0000000503047223 */ /* 0x000fc80000000106 */
[----:B------:R-:W-:Y:S01]  /*1190*/  FFMA R0, R0, R4, R5 ;  /* 0x0000000400007223 */ /* 0x000fe20000000005 */
[----:B--2---:R-:W-:Y:S06]  /*11a0*/  @!P0 BRA `(.L_x_15) ;  /* 0x0000000000108947 */ /* 0x004fec0003800000 */
[----:B------:R-:W-:Y:S02]  /*11b0*/  MOV R0, R6 ;  /* 0x0000000600007202 */ /* 0x000fe40000000f00 */
[----:B------:R-:W-:-:S07]  /*11c0*/  MOV R10, 0x11e0 ;  /* 0x000011e0000a7802 */ /* 0x000fce0000000f00 */
[----:B------:R-:W-:Y:S05]  /*11d0*/  CALL.REL.NOINC `($__internal_1_$__cuda_sm3x_div_rn_noftz_f32_slowpath) ;  /* 0x0000001400687944 */ /* 0x000fea0003c00000 */
[----:B------:R-:W-:-:S07]  /*11e0*/  MOV R0, R9 ;  /* 0x0000000900007202 */ /* 0x000fce0000000f00 */
.L_x_15:
[----:B------:R-:W-:Y:S05]  /*11f0*/  BSYNC.RECONVERGENT B2 ;  /* 0x0000000000027941 */ /* 0x000fea0003800200 */
.L_x_14:
[----:B------:R-:W0:Y:S01]  /*1200*/  F2F.F64.F32 R4, R0 ;  /* 0x0000000000047310 */ /* 0x000e220000201800 */
[----:B------:R-:W-:Y:S01]  /*1210*/  UMOV UR4, 0xa0b5ed8d ;  /* 0xa0b5ed8d00047882 */ /* 0x000fe20000000000 */
[----:B------:R-:W-:Y:S01]  /*1220*/  UMOV UR5, 0x3eb0c6f7 ;  /* 0x3eb0c6f700057882 */ /* 0x000fe20000000000 */
[----:B------:R-:W-:Y:S01]  /*1230*/  BSSY.RECONVERGENT B0, `(.L_x_16) ;  /* 0x000000e000007945 */ /* 0x000fe20003800200 */
[----:B0-----:R-:W-:-:S06]  /*1240*/  DADD R4, R4, UR4 ;  /* 0x0000000404047e29 */ /* 0x001fcc0008000000 */
[----:B------:R-:W0:Y:S02]  /*1250*/  F2F.F32.F64 R0, R4 ;  /* 0x0000000400007310 */ /* 0x000e240000301000 */
[----:B0-----:R-:W-:-:S06]  /*1260*/  IADD3 R3, PT, PT, R0, -0xd000000, RZ ;  /* 0xf300000000037810 */ /* 0x001fcc0007ffe0ff */
[----:B------:R0:W1:Y:S01]  /*1270*/  MUFU.RSQ R7, R0 ;  /* 0x0000000000077308 */ /* 0x0000620000001400 */
[----:B------:R-:W-:-:S13]  /*1280*/  ISETP.GT.U32.AND P0, PT, R3, 0x727fffff, PT ;  /* 0x727fffff0300780c */ /* 0x000fda0003f04070 */
[----:B0-----:R-:W-:Y:S05]  /*1290*/  @!P0 BRA `(.L_x_17) ;  /* 0x00000000000c8947 */ /* 0x001fea0003800000 */
[----:B------:R-:W-:-:S07]  /*12a0*/  MOV R9, 0x12c0 ;  /* 0x000012c000097802 */ /* 0x000fce0000000f00 */
[----:B-1----:R-:W-:Y:S05]  /*12b0*/  CALL.REL.NOINC `($__internal_0_$__cuda_sm20_sqrt_rn_f32_slowpath) ;  /* 0x0000001000d87944 */ /* 0x002fea0003c00000 */
[----:B------:R-:W-:Y:S05]  /*12c0*/  BRA `(.L_x_18) ;  /* 0x0000000000107947 */ /* 0x000fea0003800000 */
.L_x_17:
[----:B-1----:R-:W-:Y:S01]  /*12d0*/  FMUL.FTZ R3, R0, R7 ;  /* 0x0000000700037220 */ /* 0x002fe20000410000 */
[----:B------:R-:W-:-:S03]  /*12e0*/  FMUL.FTZ R4, R7, 0.5 ;  /* 0x3f00000007047820 */ /* 0x000fc60000410000 */
[----:B------:R-:W-:-:S04]  /*12f0*/  FFMA R0, -R3, R3, R0 ;  /* 0x0000000303007223 */ /* 0x000fc80000000100 */
[----:B------:R-:W-:-:S07]  /*1300*/  FFMA R3, R0, R4, R3 ;  /* 0x0000000400037223 */ /* 0x000fce0000000003 */
.L_x_18:
[----:B------:R-:W-:Y:S05]  /*1310*/  BSYNC.RECONVERGENT B0 ;  /* 0x0000000000007941 */ /* 0x000fea0003800200 */
.L_x_16:
[----:B------:R-:W-:Y:S05]  /*1320*/  @!P2 EXIT ;  /* 0x000000000000a94d */ /* 0x000fea0003800000 */
[----:B------:R-:W0:Y:S01]  /*1330*/  LDCU UR5, c[0x0][0x390] ;  /* 0x00007200ff0577ac */ /* 0x000e220008000800 */
[----:B------:R-:W-:Y:S01]  /*1340*/  UMOV UR4, URZ ;  /* 0x000000ff00047c82 */ /* 0x000fe20008000000 */
[----:B0-----:R-:W-:Y:S02]  /*1350*/  UISETP.GE.U32.AND UP0, UPT, UR5, 0x8, UPT ;  /* 0x000000080500788c */ /* 0x001fe4000bf06070 */
[----:B------:R-:W-:Y:S01]  /*1360*/  IMAD R8, R8, UR5, RZ ;  /* 0x0000000508087c24 */ /* 0x000fe2000f8e02ff */
[----:B------:R-:W-:-:S06]  /*1370*/  ULOP3.LUT UR14, UR5, 0x7, URZ, 0xc0, !UPT ;  /* 0x00000007050e7892 */ /* 0x000fcc000f8ec0ff */
[----:B------:R-:W-:Y:S06]  /*1380*/  BRA.U !UP0, `(.L_x_19) ;  /* 0x0000000908547547 */ /* 0x000fec000b800000 */
[----:B------:R-:W0:Y:S01]  /*1390*/  LDCU.128 UR8, c[0x0][0x380] ;  /* 0x00007000ff0877ac */ /* 0x000e220008000c00 */
[----:B------:R-:W-:Y:S01]  /*13a0*/  MOV R12, R8 ;  /* 0x00000008000c7202 */ /* 0x000fe20000000f00 */
[----:B------:R-:W-:Y:S02]  /*13b0*/  ULOP3.LUT UR4, UR5, 0x7ffffff8, URZ, 0xc0, !UPT ;  /* 0x7ffffff805047892 */ /* 0x000fe4000f8ec0ff */
[----:B0-----:R-:W-:Y:S02]  /*13c0*/  UIADD3 UR7, UP0, UPT, UR8, 0x10, URZ ;  /* 0x0000001008077890 */ /* 0x001fe4000ff1e0ff */
[----:B------:R-:W-:Y:S02]  /*13d0*/  UIADD3 UR5, UP1, UPT, UR10, 0x10, URZ ;  /* 0x000000100a057890 */ /* 0x000fe4000ff3e0ff */
[----:B------:R-:W-:Y:S02]  /*13e0*/  UIADD3 UR10, UPT, UPT, -UR4, URZ, URZ ;  /* 0x000000ff040a7290 */ /* 0x000fe4000fffe1ff */
[----:B------:R-:W-:-:S02]  /*13f0*/  UIADD3.X UR8, UPT, UPT, URZ, UR9, URZ, UP0, !UPT ;  /* 0x00000009ff087290 */ /* 0x000fc400087fe4ff */
[----:B------:R-:W-:-:S12]  /*1400*/  UIADD3.X UR6, UPT, UPT, URZ, UR11, URZ, UP1, !UPT ;  /* 0x0000000bff067290 */ /* 0x000fd80008ffe4ff */
.L_x_36:
[----:B------:R-:W-:Y:S02]  /*1410*/  MOV R6, UR7 ;  /* 0x0000000700067c02 */ /* 0x000fe40008000f00 */
[----:B------:R-:W-:-:S03]  /*1420*/  MOV R7, UR8 ;  /* 0x0000000800077c02 */ /* 0x000fc60008000f00 */
[----:B------:R-:W-:-:S05]  /*1430*/  IMAD.WIDE R6, R12, 0x4, R6 ;  /* 0x000000040c067825 */ /* 0x000fca00078e0206 */
[----:B0-----:R-:W2:Y:S01]  /*1440*/  LDG.E R5, desc[UR12][R6.64+-0x10] ;  /* 0xfffff00c06057981 */ /* 0x001ea2000c1e1900 */
[----:B------:R-:W0:Y:S01]  /*1450*/  MUFU.RCP R0, R3 ;  /* 0x0000000300007308 */ /* 0x000e220000001000 */
[----:B------:R-:W-:Y:S01]  /*1460*/  UIADD3 UR10, UPT, UPT, UR10, 0x8, URZ ;  /* 0x000000080a0a7890 */ /* 0x000fe2000fffe0ff */
[----:B------:R-:W-:Y:S01]  /*1470*/  MOV R4, UR5 ;  /* 0x0000000500047c02 */ /* 0x000fe20008000f00 */
[----:B------:R-:W-:Y:S02]  /*1480*/  BSSY.RECONVERGENT B2, `(.L_x_20) ;  /* 0x000000e000027945 */ /* 0x000fe40003800200 */
[----:B------:R-:W-:Y:S01]  /*1490*/  UISETP.NE.AND UP0, UPT, UR10, URZ, UPT ;  /* 0x000000ff0a00728c */ /* 0x000fe2000bf05270 */
[----:B0-----:R-:W-:-:S04]  /*14a0*/  FFMA R9, R0, -R3, 1 ;  /* 0x3f80000000097423 */ /* 0x001fc80000000803 */
[----:B------:R-:W-:Y:S01]  /*14b0*/  FFMA R9, R0, R9, R0 ;  /* 0x0000000900097223 */ /* 0x000fe20000000000 */
[----:B--2---:R-:W-:Y:S01]  /*14c0*/  FADD R0, R5, -R2 ;  /* 0x8000000205007221 */ /* 0x004fe20000000000 */
[----:B------:R-:W-:-:S03]  /*14d0*/  MOV R5, UR6 ;  /* 0x0000000600057c02 */ /* 0x000fc60008000f00 */
[----:B------:R-:W0:Y:S01]  /*14e0*/  FCHK P0, R0, R3 ;  /* 0x0000000300007302 */ /* 0x000e220000000000 */
[----:B------:R-:W-:Y:S01]  /*14f0*/  FFMA R10, R0, R9, RZ ;  /* 0x00000009000a7223 */ /* 0x000fe200000000ff */
[----:B------:R-:W-:-:S04]  /*1500*/  IMAD.WIDE R4, R12, 0x4, R4 ;  /* 0x000000040c047825 */ /* 0x000fc800078e0204 */
[----:B------:R-:W-:-:S04]  /*1510*/  FFMA R11, R10, -R3, R0 ;  /* 0x800000030a0b7223 */ /* 0x000fc80000000000 */
[----:B------:R-:W-:Y:S01]  /*1520*/  FFMA R9, R9, R11, R10 ;  /* 0x0000000b09097223 */ /* 0x000fe2000000000a */
[----:B0-----:R-:W-:Y:S06]  /*1530*/  @!P0 BRA `(.L_x_21) ;  /* 0x0000000000088947 */ /* 0x001fec0003800000 */
[----:B------:R-:W-:-:S07]  /*1540*/  MOV R10, 0x1560 ;  /* 0x00001560000a7802 */ /* 0x000fce0000000f00 */
[----:B------:R-:W-:Y:S05]  /*1550*/  CALL.REL.NOINC `($__internal_1_$__cuda_sm3x_div_rn_noftz_f32_slowpath) ;  /* 0x0000001000887944 */ /* 0x000fea0003c00000 */
.L_x_21:
[----:B------:R-:W-:Y:S05]  /*1560*/  BSYNC.RECONVERGENT B2 ;  /* 0x0000000000027941 */ /* 0x000fea0003800200 */
.L_x_20:
[----:B------:R0:W-:Y:S04]  /*1570*/  STG.E desc[UR12][R4.64+-0x10], R9 ;  /* 0xfffff00904007986 */ /* 0x0001e8000c10190c */
[----:B------:R-:W2:Y:S01]  /*1580*/  LDG.E R11, desc[UR12][R6.64+-0xc] ;  /* 0xfffff40c060b7981 */ /* 0x000ea2000c1e1900 */
[----:B------:R-:W1:Y:S01]  /*1590*/  MUFU.RCP R0, R3 ;  /* 0x0000000300007308 */ /* 0x000e620000001000 */
[----:B------:R-:W-:Y:S01]  /*15a0*/  BSSY.RECONVERGENT B2, `(.L_x_22) ;  /* 0x000000d000027945 */ /* 0x000fe20003800200 */
[----:B-1----:R-:W-:-:S04]  /*15b0*/  FFMA R15, R0, -R3, 1 ;  /* 0x3f800000000f7423 */ /* 0x002fc80000000803 */
[----:B------:R-:W-:Y:S01]  /*15c0*/  FFMA R0, R0, R15, R0 ;  /* 0x0000000f00007223 */ /* 0x000fe20000000000 */
[----:B--2---:R-:W-:-:S04]  /*15d0*/  FADD R13, R11, -R2 ;  /* 0x800000020b0d7221 */ /* 0x004fc80000000000 */
[----:B------:R-:W1:Y:S01]  /*15e0*/  FCHK P0, R13, R3 ;  /* 0x000000030d007302 */ /* 0x000e620000000000 */
[----:B------:R-:W-:-:S04]  /*15f0*/  FFMA R10, R0, R13, RZ ;  /* 0x0000000d000a7223 */ /* 0x000fc800000000ff */
[----:B------:R-:W-:-:S04]  /*1600*/  FFMA R11, R10, -R3, R13 ;  /* 0x800000030a0b7223 */ /* 0x000fc8000000000d */
[----:B------:R-:W-:Y:S01]  /*1610*/  FFMA R11, R0, R11, R10 ;  /* 0x0000000b000b7223 */ /* 0x000fe2000000000a */
[----:B01----:R-:W-:Y:S06]  /*1620*/  @!P0 BRA `(.L_x_23) ;  /* 0x0000000000108947 */ /* 0x003fec0003800000 */
[----:B------:R-:W-:Y:S02]  /*1630*/  MOV R0, R13 ;  /* 0x0000000d00007202 */ /* 0x000fe40000000f00 */
[----:B------:R-:W-:-:S07]  /*1640*/  MOV R10, 0x1660 ;  /* 0x00001660000a7802 */ /* 0x000fce0000000f00 */
[----:B------:R-:W-:Y:S05]  /*1650*/  CALL.REL.NOINC `($__internal_1_$__cuda_sm3x_div_rn_noftz_f32_slowpath) ;  /* 0x0000001000487944 */ /* 0x000fea0003c00000 */
[----:B------:R-:W-:-:S07]  /*1660*/  MOV R11, R9 ;  /* 0x00000009000b7202 */ /* 0x000fce0000000f00 */
.L_x_23:
[----:B------:R-:W-:Y:S05]  /*1670*/  BSYNC.RECONVERGENT B2 ;  /* 0x0000000000027941 */ /* 0x000fea0003800200 */
.L_x_22:
        /* <DEDUP_REMOVED lines=15> */
.L_x_25:
[----:B------:R-:W-:Y:S05]  /*1770*/  BSYNC.RECONVERGENT B2 ;  /* 0x0000000000027941 */ /* 0x000fea0003800200 */
.L_x_24:
        /* <DEDUP_REMOVED lines=16> */
.L_x_27:
[----:B------:R-:W-:Y:S05]  /*1880*/  BSYNC.RECONVERGENT B2 ;  /* 0x0000000000027941 */ /* 0x000fea0003800200 */
.L_x_26:
        /* <DEDUP_REMOVED lines=15> */
.L_x_29:
[----:B------:R-:W-:Y:S05]  /*1980*/  BSYNC.RECONVERGENT B2 ;  /* 0x0000000000027941 */ /* 0x000fea0003800200 */
.L_x_28:
        /* <DEDUP_REMOVED lines=16> */
.L_x_31:
[----:B------:R-:W-:Y:S05]  /*1a90*/  BSYNC.RECONVERGENT B2 ;  /* 0x0000000000027941 */ /* 0x000fea0003800200 */
.L_x_30:
        /* <DEDUP_REMOVED lines=15> */
.L_x_33:
[----:B------:R-:W-:Y:S05]  /*1b90*/  BSYNC.RECONVERGENT B2 ;  /* 0x0000000000027941 */ /* 0x000fea0003800200 */
.L_x_32:
        /* <DEDUP_REMOVED lines=16> */
.L_x_35:
[----:B------:R-:W-:Y:S05]  /*1ca0*/  BSYNC.RECONVERGENT B2 ;  /* 0x0000000000027941 */ /* 0x000fea0003800200 */
.L_x_34:
[----:B------:R0:W-:Y:S01]  /*1cb0*/  STG.E desc[UR12][R4.64+0xc], R11 ;  /* 0x00000c0b04007986 */ /* 0x0001e2000c10190c */
[----:B------:R-:W-:Y:S01]  /*1cc0*/  IADD3 R12, PT, PT, R12, 0x8, RZ ;  /* 0x000000080c0c7810 */ /* 0x000fe20007ffe0ff */
[----:B------:R-:W-:Y:S06]  /*1cd0*/  BRA.U UP0, `(.L_x_36) ;  /* 0xfffffff500cc7547 */ /* 0x000fec000b83ffff */
.L_x_19:
[----:B------:R-:W-:-:S13]  /*1ce0*/  ISETP.NE.AND P0, PT, RZ, UR14, PT ;  /* 0x0000000eff007c0c */ /* 0x000fda000bf05270 */
[----:B------:R-:W-:Y:S05]  /*1cf0*/  @!P0 EXIT ;  /* 0x000000000000894d */ /* 0x000fea0003800000 */
[----:B------:R-:W1:Y:S01]  /*1d00*/  LDCU UR5, c[0x0][0x390] ;  /* 0x00007200ff0577ac */ /* 0x000e620008000800 */
[----:B------:R-:W-:Y:S02]  /*1d10*/  UISETP.GE.U32.AND UP0, UPT, UR14, 0x4, UPT ;  /* 0x000000040e00788c */ /* 0x000fe4000bf06070 */
[----:B-1----:R-:W-:-:S07]  /*1d20*/  ULOP3.LUT UR5, UR5, 0x3, URZ, 0xc0, !UPT ;  /* 0x0000000305057892 */ /* 0x002fce000f8ec0ff */
[----:B------:R-:W-:Y:S05]  /*1d30*/  BRA.U !UP0, `(.L_x_37) ;  /* 0x0000000508207547 */ /* 0x000fea000b800000 */
[----:B0-----:R-:W0:Y:S01]  /*1d40*/  LDC.64 R4, c[0x0][0x380] ;  /* 0x0000e000ff047b82 */ /* 0x001e220000000a00 */
[----:B------:R-:W-:-:S05]  /*1d50*/  IADD3 R6, PT, PT, R8, UR4, RZ ;  /* 0x0000000408067c10 */ /* 0x000fca000fffe0ff */
[----:B0-----:R-:W-:-:S05]  /*1d60*/  IMAD.WIDE R4, R6, 0x4, R4 ;  /* 0x0000000406047825 */ /* 0x001fca00078e0204 */
[----:B------:R-:W2:Y:S01]  /*1d70*/  LDG.E R7, desc[UR12][R4.64] ;  /* 0x0000000c04077981 */ /* 0x000ea2000c1e1900 */
[----:B------:R-:W0:Y:S01]  /*1d80*/  MUFU.RCP R0, R3 ;  /* 0x0000000300007308 */ /* 0x000e220000001000 */
[----:B------:R-:W-:Y:S01]  /*1d90*/  BSSY.RECONVERGENT B2, `(.L_x_38) ;  /* 0x000000c000027945 */ /* 0x000fe20003800200 */
[----:B0-----:R-:W-:-:S04]  /*1da0*/  FFMA R9, R0, -R3, 1 ;  /* 0x3f80000000097423 */ /* 0x001fc80000000803 */
[----:B------:R-:W-:Y:S01]  /*1db0*/  FFMA R0, R0, R9, R0 ;  /* 0x0000000900007223 */ /* 0x000fe20000000000 */
[----:B--2---:R-:W-:-:S04]  /*1dc0*/  FADD R12, R7, -R2 ;  /* 0x80000002070c7221 */ /* 0x004fc80000000000 */
[----:B------:R-:W0:Y:S01]  /*1dd0*/  FCHK P0, R12, R3 ;  /* 0x000000030c007302 */ /* 0x000e220000000000 */
[----:B------:R-:W-:-:S04]  /*1de0*/  FFMA R7, R0, R12, RZ ;  /* 0x0000000c00077223 */ /* 0x000fc800000000ff */
[----:B------:R-:W-:-:S04]  /*1df0*/  FFMA R10, R7, -R3, R12 ;  /* 0x80000003070a7223 */ /* 0x000fc8000000000c */
[----:B------:R-:W-:Y:S01]  /*1e00*/  FFMA R9, R0, R10, R7 ;  /* 0x0000000a00097223 */ /* 0x000fe20000000007 */
[----:B0-----:R-:W-:Y:S06]  /*1e10*/  @!P0 BRA `(.L_x_39) ;  /* 0x00000000000c8947 */ /* 0x001fec0003800000 */
[----:B------:R-:W-:Y:S02]  /*1e20*/  MOV R0, R12 ;  /* 0x0000000c00007202 */ /* 0x000fe40000000f00 */
[----:B------:R-:W-:-:S07]  /*1e30*/  MOV R10, 0x1e50 ;  /* 0x00001e50000a7802 */ /* 0x000fce0000000f00 */
[----:B------:R-:W-:Y:S05]  /*1e40*/  CALL.REL.NOINC `($__internal_1_$__cuda_sm3x_div_rn_noftz_f32_slowpath) ;  /* 0x00000008004c7944 */ /* 0x000fea0003c00000 */
.L_x_39:
[----:B------:R-:W-:Y:S05]  /*1e50*/  BSYNC.RECONVERGENT B2 ;  /* 0x0000000000027941 */ /* 0x000fea0003800200 */
.L_x_38:
[----:B------:R-:W0:Y:S02]  /*1e60*/  LDC.64 R10, c[0x0][0x388] ;  /* 0x0000e200ff0a7b82 */ /* 0x000e240000000a00 */
[----:B0-----:R-:W-:-:S05]  /*1e70*/  IMAD.WIDE R6, R6, 0x4, R10 ;  /* 0x0000000406067825 */ /* 0x001fca00078e020a */
        /* <DEDUP_REMOVED lines=16> */
.L_x_41:
[----:B------:R-:W-:Y:S05]  /*1f80*/  BSYNC.RECONVERGENT B2 ;  /* 0x0000000000027941 */ /* 0x000fea0003800200 */
.L_x_40:
        /* <DEDUP_REMOVED lines=15> */
.L_x_43:
[----:B------:R-:W-:Y:S05]  /*2080*/  BSYNC.RECONVERGENT B2 ;  /* 0x0000000000027941 */ /* 0x000fea0003800200 */
.L_x_42:
        /* <DEDUP_REMOVED lines=16> */
.L_x_45:
[----:B------:R-:W-:Y:S05]  /*2190*/  BSYNC.RECONVERGENT B2 ;  /* 0x0000000000027941 */ /* 0x000fea0003800200 */
.L_x_44:
[----:B------:R1:W-:Y:S01]  /*21a0*/  STG.E desc[UR12][R6.64+0xc], R11 ;  /* 0x00000c0b06007986 */ /* 0x0003e2000c10190c */
[----:B------:R-:W-:-:S12]  /*21b0*/  UIADD3 UR4, UPT, UPT, UR4, 0x4, URZ ;  /* 0x0000000404047890 */ /* 0x000fd8000fffe0ff */
.L_x_37:
[----:B------:R-:W-:-:S13]  /*21c0*/  ISETP.NE.AND P0, PT, RZ, UR5, PT ;  /* 0x00000005ff007c0c */ /* 0x000fda000bf05270 */
[----:B------:R-:W-:Y:S05]  /*21d0*/  @!P0 EXIT ;  /* 0x000000000000894d */ /* 0x000fea0003800000 */
[----:B------:R-:W-:-:S09]  /*21e0*/  UISETP.NE.AND UP0, UPT, UR5, 0x1, UPT ;  /* 0x000000010500788c */ /* 0x000fd2000bf05270 */
[----:B------:R-:W-:Y:S05]  /*21f0*/  BRA.U !UP0, `(.L_x_46) ;  /* 0x00000001089c7547 */ /* 0x000fea000b800000 */
[----:B-1----:R-:W1:Y:S01]  /*2200*/  LDC.64 R6, c[0x0][0x380] ;  /* 0x0000e000ff067b82 */ /* 0x002e620000000a00 */
[----:B0-----:R-:W-:-:S05]  /*2210*/  IADD3 R4, PT, PT, R8, UR4, RZ ;  /* 0x0000000408047c10 */ /* 0x001fca000fffe0ff */
[----:B-1----:R-:W-:-:S05]  /*2220*/  IMAD.WIDE R6, R4, 0x4, R6 ;  /* 0x0000000404067825 */ /* 0x002fca00078e0206 */
        /* <DEDUP_REMOVED lines=14> */
.L_x_48:
[----:B------:R-:W-:Y:S05]  /*2310*/  BSYNC.RECONVERGENT B2 ;  /* 0x0000000000027941 */ /* 0x000fea0003800200 */
.L_x_47:
        /* <DEDUP_REMOVED lines=18> */
.L_x_50:
[----:B------:R-:W-:Y:S05]  /*2440*/  BSYNC.RECONVERGENT B2 ;  /* 0x0000000000027941 */ /* 0x000fea0003800200 */
.L_x_49:
[----:B------:R2:W-:Y:S01]  /*2450*/  STG.E desc[UR12][R4.64+0x4], R11 ;  /* 0x0000040b04007986 */ /* 0x0005e2000c10190c */
[----:B------:R-:W-:-:S12]  /*2460*/  UIADD3 UR4, UPT, UPT, UR4, 0x2, URZ ;  /* 0x0000000204047890 */ /* 0x000fd8000fffe0ff */
.L_x_46:
[----:B------:R-:W3:Y:S02]  /*2470*/  LDC R0, c[0x0][0x390] ;  /* 0x0000e400ff007b82 */ /* 0x000ee40000000800 */
[----:B---3--:R-:W-:-:S04]  /*2480*/  LOP3.LUT R0, R0, 0x1, RZ, 0xc0, !PT ;  /* 0x0000000100007812 */ /* 0x008fc800078ec0ff */
[----:B------:R-:W-:-:S13]  /*2490*/  ISETP.NE.U32.AND P0, PT, R0, 0x1, PT ;  /* 0x000000010000780c */ /* 0x000fda0003f05070 */
[----:B------:R-:W-:Y:S05]  /*24a0*/  @P0 EXIT ;  /* 0x000000000000094d */ /* 0x000fea0003800000 */
[----:B0-2---:R-:W0:Y:S01]  /*24b0*/  LDC.64 R4, c[0x0][0x380] ;  /* 0x0000e000ff047b82 */ /* 0x005e220000000a00 */
[----:B------:R-:W-:-:S05]  /*24c0*/  IADD3 R8, PT, PT, R8, UR4, RZ ;  /* 0x0000000408087c10 */ /* 0x000fca000fffe0ff */
[----:B0-----:R-:W-:-:S06]  /*24d0*/  IMAD.WIDE R4, R8, 0x4, R4 ;  /* 0x0000000408047825 */ /* 0x001fcc00078e0204 */
[----:B------:R-:W2:Y:S01]  /*24e0*/  LDG.E R5, desc[UR12][R4.64] ;  /* 0x0000000c04057981 */ /* 0x000ea2000c1e1900 */
[----:B------:R-:W1:Y:S01]  /*24f0*/  MUFU.RCP R0, R3 ;  /* 0x0000000300007308 */ /* 0x000e620000001000 */
[----:B------:R-:W-:Y:S01]  /*2500*/  BSSY.RECONVERGENT B2, `(.L_x_51) ;  /* 0x000000d000027945 */ /* 0x000fe20003800200 */
[----:B-1----:R-:W-:-:S04]  /*2510*/  FFMA R7, R0, -R3, 1 ;  /* 0x3f80000000077423 */ /* 0x002fc80000000803 */
        /* <DEDUP_REMOVED lines=10> */
[----:B------:R-:W-:-:S07]  /*25c0*/  MOV R7, R9 ;  /* 0x0000000900077202 */ /* 0x000fce0000000f00 */
.L_x_52:
[----:B------:R-:W-:Y:S05]  /*25d0*/  BSYNC.RECONVERGENT B2 ;  /* 0x0000000000027941 */ /* 0x000fea0003800200 */
.L_x_51:
[----:B------:R-:W0:Y:S02]  /*25e0*/  LDC.64 R2, c[0x0][0x388] ;  /* 0x0000e200ff027b82 */ /* 0x000e240000000a00 */
[----:B0-----:R-:W-:-:S05]  /*25f0*/  IMAD.WIDE R8, R8, 0x4, R2 ;  /* 0x0000000408087825 */ /* 0x001fca00078e0202 */
[----:B------:R-:W-:Y:S01]  /*2600*/  STG.E desc[UR12][R8.64], R7 ;  /* 0x0000000708007986 */ /* 0x000fe2000c10190c */
[----:B------:R-:W-:Y:S05]  /*2610*/  EXIT ;  /* 0x000000000000794d */ /* 0x000fea0003800000 */
        .weak           $__internal_0_$__cuda_sm20_sqrt_rn_f32_slowpath
        .type           $__internal_0_$__cuda_sm20_sqrt_rn_f32_slowpath,@function
        .size           $__internal_0_$__cuda_sm20_sqrt_rn_f32_slowpath,($__internal_1_$__cuda_sm3x_div_rn_noftz_f32_slowpath - $__internal_0_$__cuda_sm20_sqrt_rn_f32_slowpath)
$__internal_0_$__cuda_sm20_sqrt_rn_f32_slowpath:
[----:B------:R-:W-:-:S13]  /*2620*/  LOP3.LUT P0, RZ, R0, 0x7fffffff, RZ, 0xc0, !PT ;  /* 0x7fffffff00ff7812 */ /* 0x000fda000780c0ff */
[----:B------:R-:W-:Y:S01]  /*2630*/  @!P0 MOV R3, R0 ;  /* 0x0000000000038202 */ /* 0x000fe20000000f00 */
[----:B------:R-:W-:Y:S06]  /*2640*/  @!P0 BRA `(.L_x_53) ;  /* 0x0000000000408947 */ /* 0x000fec0003800000 */
[----:B------:R-:W-:-:S13]  /*2650*/  FSETP.GEU.FTZ.AND P0, PT, R0, RZ, PT ;  /* 0x000000ff0000720b */ /* 0x000fda0003f1e000 */
[----:B------:R-:W-:Y:S01]  /*2660*/  @!P0 MOV R3, 0x7fffffff ;  /* 0x7fffffff00038802 */ /* 0x000fe20000000f00 */
[----:B------:R-:W-:Y:S06]  /*2670*/  @!P0 BRA `(.L_x_53) ;  /* 0x0000000000348947 */ /* 0x000fec0003800000 */
[----:B------:R-:W-:-:S13]  /*2680*/  FSETP.GTU.FTZ.AND P0, PT, |R0|, +INF , PT ;  /* 0x7f8000000000780b */ /* 0x000fda0003f1c200 */
[----:B------:R-:W-:Y:S01]  /*2690*/  @P0 FADD.FTZ R3, R0, 1 ;  /* 0x3f80000000030421 */ /* 0x000fe20000010000 */
[----:B------:R-:W-:Y:S06]  /*26a0*/  @P0 BRA `(.L_x_53) ;  /* 0x0000000000280947 */ /* 0x000fec0003800000 */
[----:B------:R-:W-:-:S13]  /*26b0*/  FSETP.NEU.FTZ.AND P0, PT, |R0|, +INF , PT ;  /* 0x7f8000000000780b */ /* 0x000fda0003f1d200 */
[----:B------:R-:W-:-:S04]  /*26c0*/  @P0 FFMA R4, R0, 1.84467440737095516160e+19, RZ ;  /* 0x5f80000000040823 */ /* 0x000fc800000000ff */
[----:B------:R-:W0:Y:S02]  /*26d0*/  @P0 MUFU.RSQ R3, R4 ;  /* 0x0000000400030308 */ /* 0x000e240000001400 */
[----:B0-----:R-:W-:Y:S01]  /*26e0*/  @P0 FMUL.FTZ R5, R4, R3 ;  /* 0x0000000304050220 */ /* 0x001fe20000410000 */
[----:B------:R-:W-:Y:S01]  /*26f0*/  @P0 FMUL.FTZ R7, R3, 0.5 ;  /* 0x3f00000003070820 */ /* 0x000fe20000410000 */
[----:B------:R-:W-:Y:S02]  /*2700*/  @!P0 MOV R3, R0 ;  /* 0x0000000000038202 */ /* 0x000fe40000000f00 */
[----:B------:R-:W-:-:S04]  /*2710*/  @P0 FADD.FTZ R6, -R5, -RZ ;  /* 0x800000ff05060221 */ /* 0x000fc80000010100 */
[----:B------:R-:W-:-:S04]  /*2720*/  @P0 FFMA R6, R5, R6, R4 ;  /* 0x0000000605060223 */ /* 0x000fc80000000004 */
[----:B------:R-:W-:-:S04]  /*2730*/  @P0 FFMA R6, R6, R7, R5 ;  /* 0x0000000706060223 */ /* 0x000fc80000000005 */
[----:B------:R-:W-:-:S07]  /*2740*/  @P0 FMUL.FTZ R3, R6, 2.3283064365386962891e-10 ;  /* 0x2f80000006030820 */ /* 0x000fce0000410000 */
.L_x_53:
[----:B------:R-:W-:Y:S01]  /*2750*/  HFMA2 R5, -RZ, RZ, 0, 0 ;  /* 0x00000000ff057431 */ /* 0x000fe200000001ff */
[----:B------:R-:W-:-:S04]  /*2760*/  MOV R4, R9 ;  /* 0x0000000900047202 */ /* 0x000fc80000000f00 */
[----:B------:R-:W-:Y:S05]  /*2770*/  RET.REL.NODEC R4 `(_Z19coalesced_layernormPfS_ii) ;  /* 0xffffffd804207950 */ /* 0x000fea0003c3ffff */
        .weak           $__internal_1_$__cuda_sm3x_div_rn_noftz_f32_slowpath
        .type           $__internal_1_$__cuda_sm3x_div_rn_noftz_f32_slowpath,@function
        .size           $__internal_1_$__cuda_sm3x_div_rn_noftz_f32_slowpath,(.L_x_67 - $__internal_1_$__cuda_sm3x_div_rn_noftz_f32_slowpath)
$__internal_1_$__cuda_sm3x_div_rn_noftz_f32_slowpath:
[----:B------:R-:W-:Y:S01]  /*2780*/  SHF.R.U32.HI R9, RZ, 0x17, R3 ;  /* 0x00000017ff097819 */ /* 0x000fe20000011603 */
[----:B------:R-:W-:Y:S01]  /*2790*/  BSSY.RECONVERGENT B0, `(.L_x_54) ;  /* 0x0000063000007945 */ /* 0x000fe20003800200 */
[----:B------:R-:W-:Y:S02]  /*27a0*/  SHF.R.U32.HI R14, RZ, 0x17, R0 ;  /* 0x00000017ff0e7819 */ /* 0x000fe40000011600 */
[----:B------:R-:W-:Y:S02]  /*27b0*/  LOP3.LUT R9, R9, 0xff, RZ, 0xc0, !PT ;  /* 0x000000ff09097812 */ /* 0x000fe400078ec0ff */
[----:B------:R-:W-:Y:S02]  /*27c0*/  LOP3.LUT R14, R14, 0xff, RZ, 0xc0, !PT ;  /* 0x000000ff0e0e7812 */ /* 0x000fe400078ec0ff */
[----:B------:R-:W-:Y:S02]  /*27d0*/  IADD3 R15, PT, PT, R9, -0x1, RZ ;  /* 0xffffffff090f7810 */ /* 0x000fe40007ffe0ff */
[----:B------:R-:W-:-:S02]  /*27e0*/  IADD3 R16, PT, PT, R14, -0x1, RZ ;  /* 0xffffffff0e107810 */ /* 0x000fc40007ffe0ff */
[----:B------:R-:W-:Y:S02]  /*27f0*/  ISETP.GT.U32.AND P0, PT, R15, 0xfd, PT ;  /* 0x000000fd0f00780c */ /* 0x000fe40003f04070 */
[----:B------:R-:W-:Y:S02]  /*2800*/  MOV R13, R3 ;  /* 0x00000003000d7202 */ /* 0x000fe40000000f00 */
[----:B------:R-:W-:-:S13]  /*2810*/  ISETP.GT.U32.OR P0, PT, R16, 0xfd, P0 ;  /* 0x000000fd1000780c */ /* 0x000fda0000704470 */
[----:B------:R-:W-:Y:S01]  /*2820*/  @!P0 MOV R11, RZ ;  /* 0x000000ff000b8202 */ /* 0x000fe20000000f00 */
[----:B------:R-:W-:Y:S06]  /*2830*/  @!P0 BRA `(.L_x_55) ;  /* 0x00000000005c8947 */ /* 0x000fec0003800000 */
[----:B------:R-:W-:Y:S02]  /*2840*/  FSETP.GTU.FTZ.AND P0, PT, |R0|, +INF , PT ;  /* 0x7f8000000000780b */ /* 0x000fe40003f1c200 */
[----:B------:R-:W-:-:S04]  /*2850*/  FSETP.GTU.FTZ.AND P1, PT, |R3|, +INF , PT ;  /* 0x7f8000000300780b */ /* 0x000fc80003f3c200 */
[----:B------:R-:W-:-:S13]  /*2860*/  PLOP3.LUT P0, PT, P0, P1, PT, 0xf8, 0x8f ;  /* 0x00000000008f781c */ /* 0x000fda0000703f70 */
[----:B------:R-:W-:Y:S05]  /*2870*/  @P0 BRA `(.L_x_56) ;  /* 0x00000004004c0947 */ /* 0x000fea0003800000 */
[----:B------:R-:W-:-:S13]  /*2880*/  LOP3.LUT P0, RZ, R13, 0x7fffffff, R0, 0xc8, !PT ;  /* 0x7fffffff0dff7812 */ /* 0x000fda000780c800 */
[----:B------:R-:W-:Y:S05]  /*2890*/  @!P0 BRA `(.L_x_57) ;  /* 0x00000004003c8947 */ /* 0x000fea0003800000 */
[C---:B------:R-:W-:Y:S02]  /*28a0*/  FSETP.NEU.FTZ.AND P3, PT, |R0|.reuse, +INF , PT ;  /* 0x7f8000000000780b */ /* 0x040fe40003f7d200 */
[----:B------:R-:W-:Y:S02]  /*28b0*/  FSETP.NEU.FTZ.AND P1, PT, |R3|, +INF , PT ;  /* 0x7f8000000300780b */ /* 0x000fe40003f3d200 */
[----:B------:R-:W-:-:S11]  /*28c0*/  FSETP.NEU.FTZ.AND P0, PT, |R0|, +INF , PT ;  /* 0x7f8000000000780b */ /* 0x000fd60003f1d200 */
[----:B------:R-:W-:Y:S05]  /*28d0*/  @!P1 BRA !P3, `(.L_x_57) ;  /* 0x00000004002c9947 */ /* 0x000fea0005800000 */
[----:B------:R-:W-:-:S04]  /*28e0*/  LOP3.LUT P3, RZ, R0, 0x7fffffff, RZ, 0xc0, !PT ;  /* 0x7fffffff00ff7812 */ /* 0x000fc8000786c0ff */
[----:B------:R-:W-:-:S13]  /*28f0*/  PLOP3.LUT P1, PT, P1, P3, PT, 0x2f, 0xf2 ;  /* 0x0000000000f2781c */ /* 0x000fda0000f26577 */
[----:B------:R-:W-:Y:S05]  /*2900*/  @P1 BRA `(.L_x_58) ;  /* 0x0000000400181947 */ /* 0x000fea0003800000 */
[----:B------:R-:W-:-:S04]  /*2910*/  LOP3.LUT P1, RZ, R13, 0x7fffffff, RZ, 0xc0, !PT ;  /* 0x7fffffff0dff7812 */ /* 0x000fc8000782c0ff */
[----:B------:R-:W-:-:S13]  /*2920*/  PLOP3.LUT P0, PT, P0, P1, PT, 0x2f, 0xf2 ;  /* 0x0000000000f2781c */ /* 0x000fda0000702577 */
[----:B------:R-:W-:Y:S05]  /*2930*/  @P0 BRA `(.L_x_59) ;  /* 0x0000000400000947 */ /* 0x000fea0003800000 */
[----:B------:R-:W-:Y:S02]  /*2940*/  ISETP.GE.AND P0, PT, R16, RZ, PT ;  /* 0x000000ff1000720c */ /* 0x000fe40003f06270 */
[----:B------:R-:W-:-:S11]  /*2950*/  ISETP.GE.AND P1, PT, R15, RZ, PT ;  /* 0x000000ff0f00720c */ /* 0x000fd60003f26270 */
[----:B------:R-:W-:Y:S01]  /*2960*/  @P0 MOV R11, RZ ;  /* 0x000000ff000b0202 */ /* 0x000fe20000000f00 */
[----:B------:R-:W-:Y:S01]  /*2970*/  @!P0 FFMA R0, R0, 1.84467440737095516160e+19, RZ ;  /* 0x5f80000000008823 */ /* 0x000fe200000000ff */
[----:B------:R-:W-:Y:S01]  /*2980*/  @!P0 MOV R11, 0xffffffc0 ;  /* 0xffffffc0000b8802 */ /* 0x000fe20000000f00 */
[----:B------:R-:W-:-:S03]  /*2990*/  @!P1 FFMA R13, R3, 1.84467440737095516160e+19, RZ ;  /* 0x5f800000030d9823 */ /* 0x000fc600000000ff */
[----:B------:R-:W-:-:S07]  /*29a0*/  @!P1 IADD3 R11, PT, PT, R11, 0x40, RZ ;  /* 0x000000400b0b9810 */ /* 0x000fce0007ffe0ff */
.L_x_55:
[----:B------:R-:W-:Y:S01]  /*29b0*/  LEA R16, R9, 0xc0800000, 0x17 ;  /* 0xc080000009107811 */ /* 0x000fe200078eb8ff */
[----:B------:R-:W-:Y:S01]  /*29c0*/  BSSY.RECONVERGENT B1, `(.L_x_60) ;  /* 0x0000036000017945 */ /* 0x000fe20003800200 */
[----:B------:R-:W-:Y:S02]  /*29d0*/  IADD3 R14, PT, PT, R14, -0x7f, RZ ;  /* 0xffffff810e0e7810 */ /* 0x000fe40007ffe0ff */
[----:B------:R-:W-:-:S03]  /*29e0*/  IADD3 R18, PT, PT, -R16, R13, RZ ;  /* 0x0000000d10127210 */ /* 0x000fc60007ffe1ff */
[----:B------:R-:W-:Y:S01]  /*29f0*/  IMAD R0, R14, -0x800000, R0 ;  /* 0xff8000000e007824 */ /* 0x000fe200078e0200 */
[----:B------:R-:W0:Y:S01]  /*2a00*/  MUFU.RCP R16, R18 ;  /* 0x0000001200107308 */ /* 0x000e220000001000 */
[----:B------:R-:W-:Y:S01]  /*2a10*/  FADD.FTZ R13, -R18, -RZ ;  /* 0x800000ff120d7221 */ /* 0x000fe20000010100 */
[----:B------:R-:W-:-:S04]  /*2a20*/  IADD3 R14, PT, PT, R14, 0x7f, -R9 ;  /* 0x0000007f0e0e7810 */ /* 0x000fc80007ffe809 */
[----:B------:R-:W-:Y:S01]  /*2a30*/  IADD3 R11, PT, PT, R14, R11, RZ ;  /* 0x0000000b0e0b7210 */ /* 0x000fe20007ffe0ff */
[----:B0-----:R-:W-:-:S04]  /*2a40*/  FFMA R15, R16, R13, 1 ;  /* 0x3f800000100f7423 */ /* 0x001fc8000000000d */
[----:B------:R-:W-:-:S04]  /*2a50*/  FFMA R15, R16, R15, R16 ;  /* 0x0000000f100f7223 */ /* 0x000fc80000000010 */
[----:B------:R-:W-:-:S04]  /*2a60*/  FFMA R16, R0, R15, RZ ;  /* 0x0000000f00107223 */ /* 0x000fc800000000ff */
[----:B------:R-:W-:-:S04]  /*2a70*/  FFMA R17, R13, R16, R0 ;  /* 0x000000100d117223 */ /* 0x000fc80000000000 */
[----:B------:R-:W-:-:S04]  /*2a80*/  FFMA R16, R15, R17, R16 ;  /* 0x000000110f107223 */ /* 0x000fc80000000010 */
[----:B------:R-:W-:-:S04]  /*2a90*/  FFMA R13, R13, R16, R0 ;  /* 0x000000100d0d7223 */ /* 0x000fc80000000000 */
[----:B------:R-:W-:-:S05]  /*2aa0*/  FFMA R0, R15, R13, R16 ;  /* 0x0000000d0f007223 */ /* 0x000fca0000000010 */
[----:B------:R-:W-:-:S04]  /*2ab0*/  SHF.R.U32.HI R9, RZ, 0x17, R0 ;  /* 0x00000017ff097819 */ /* 0x000fc80000011600 */
[----:B------:R-:W-:-:S04]  /*2ac0*/  LOP3.LUT R14, R9, 0xff, RZ, 0xc0, !PT ;  /* 0x000000ff090e7812 */ /* 0x000fc800078ec0ff */
[----:B------:R-:W-:-:S04]  /*2ad0*/  IADD3 R9, PT, PT, R14, R11, RZ ;  /* 0x0000000b0e097210 */ /* 0x000fc80007ffe0ff */
[----:B------:R-:W-:-:S04]  /*2ae0*/  IADD3 R14, PT, PT, R9, -0x1, RZ ;  /* 0xffffffff090e7810 */ /* 0x000fc80007ffe0ff */
[----:B------:R-:W-:-:S13]  /*2af0*/  ISETP.GE.U32.AND P0, PT, R14, 0xfe, PT ;  /* 0x000000fe0e00780c */ /* 0x000fda0003f06070 */
[----:B------:R-:W-:Y:S05]  /*2b00*/  @!P0 BRA `(.L_x_61) ;  /* 0x0000000000808947 */ /* 0x000fea0003800000 */
[----:B------:R-:W-:-:S13]  /*2b10*/  ISETP.GT.AND P0, PT, R9, 0xfe, PT ;  /* 0x000000fe0900780c */ /* 0x000fda0003f04270 */
[----:B------:R-:W-:Y:S05]  /*2b20*/  @P0 BRA `(.L_x_62) ;  /* 0x00000000006c0947 */ /* 0x000fea0003800000 */
[----:B------:R-:W-:-:S13]  /*2b30*/  ISETP.GE.AND P0, PT, R9, 0x1, PT ;  /* 0x000000010900780c */ /* 0x000fda0003f06270 */
[----:B------:R-:W-:Y:S05]  /*2b40*/  @P0 BRA `(.L_x_63) ;  /* 0x0000000000740947 */ /* 0x000fea0003800000 */
[----:B------:R-:W-:Y:S02]  /*2b50*/  ISETP.GE.AND P0, PT, R9, -0x18, PT ;  /* 0xffffffe80900780c */ /* 0x000fe40003f06270 */
[----:B------:R-:W-:-:S11]  /*2b60*/  LOP3.LUT R0, R0, 0x80000000, RZ, 0xc0, !PT ;  /* 0x8000000000007812 */ /* 0x000fd600078ec0ff */
[----:B------:R-:W-:Y:S05]  /*2b70*/  @!P0 BRA `(.L_x_63) ;  /* 0x0000000000688947 */ /* 0x000fea0003800000 */
[CCC-:B------:R-:W-:Y:S01]  /*2b80*/  FFMA.RZ R11, R15.reuse, R13.reuse, R16.reuse ;  /* 0x0000000d0f0b7223 */ /* 0x1c0fe2000000c010 */
[CCC-:B------:R-:W-:Y:S01]  /*2b90*/  FFMA.RP R14, R15.reuse, R13.reuse, R16.reuse ;  /* 0x0000000d0f0e7223 */ /* 0x1c0fe20000008010 */
[----:B------:R-:W-:Y:S01]  /*2ba0*/  FFMA.RM R13, R15, R13, R16 ;  /* 0x0000000d0f0d7223 */ /* 0x000fe20000004010 */
[----:B------:R-:W-:Y:S02]  /*2bb0*/  IADD3 R16, PT, PT, R9, 0x20, RZ ;  /* 0x0000002009107810 */ /* 0x000fe40007ffe0ff */
[----:B------:R-:W-:Y:S02]  /*2bc0*/  LOP3.LUT R11, R11, 0x7fffff, RZ, 0xc0, !PT ;  /* 0x007fffff0b0b7812 */ /* 0x000fe400078ec0ff */
[----:B------:R-:W-:Y:S02]  /*2bd0*/  ISETP.NE.AND P3, PT, R9, RZ, PT ;  /* 0x000000ff0900720c */ /* 0x000fe40003f65270 */
[----:B------:R-:W-:Y:S02]  /*2be0*/  LOP3.LUT R11, R11, 0x800000, RZ, 0xfc, !PT ;  /* 0x008000000b0b7812 */ /* 0x000fe400078efcff */
[----:B------:R-:W-:-:S02]  /*2bf0*/  ISETP.NE.AND P1, PT, R9, RZ, PT ;  /* 0x000000ff0900720c */ /* 0x000fc40003f25270 */
[----:B------:R-:W-:Y:S02]  /*2c00*/  IADD3 R9, PT, PT, -R9, RZ, RZ ;  /* 0x000000ff09097210 */ /* 0x000fe40007ffe1ff */
[----:B------:R-:W-:Y:S02]  /*2c10*/  SHF.L.U32 R16, R11, R16, RZ ;  /* 0x000000100b107219 */ /* 0x000fe400000006ff */
[----:B------:R-:W-:Y:S02]  /*2c20*/  FSETP.NEU.FTZ.AND P0, PT, R14, R13, PT ;  /* 0x0000000d0e00720b */ /* 0x000fe40003f1d000 */
[----:B------:R-:W-:Y:S02]  /*2c30*/  SEL R14, R9, RZ, P3 ;  /* 0x000000ff090e7207 */ /* 0x000fe40001800000 */
[----:B------:R-:W-:Y:S02]  /*2c40*/  ISETP.NE.AND P1, PT, R16, RZ, P1 ;  /* 0x000000ff1000720c */ /* 0x000fe40000f25270 */
[----:B------:R-:W-:-:S02]  /*2c50*/  SHF.R.U32.HI R14, RZ, R14, R11 ;  /* 0x0000000eff0e7219 */ /* 0x000fc4000001160b */
[----:B------:R-:W-:Y:S02]  /*2c60*/  PLOP3.LUT P0, PT, P0, P1, PT, 0xf8, 0x8f ;  /* 0x00000000008f781c */ /* 0x000fe40000703f70 */
[----:B------:R-:W-:Y:S02]  /*2c70*/  SHF.R.U32.HI R16, RZ, 0x1, R14 ;  /* 0x00000001ff107819 */ /* 0x000fe4000001160e */
[----:B------:R-:W-:-:S04]  /*2c80*/  SEL R9, RZ, 0x1, !P0 ;  /* 0x00000001ff097807 */ /* 0x000fc80004000000 */
[----:B------:R-:W-:-:S04]  /*2c90*/  LOP3.LUT R9, R9, 0x1, R16, 0xf8, !PT ;  /* 0x0000000109097812 */ /* 0x000fc800078ef810 */
[----:B------:R-:W-:-:S04]  /*2ca0*/  LOP3.LUT R9, R9, R14, RZ, 0xc0, !PT ;  /* 0x0000000e09097212 */ /* 0x000fc800078ec0ff */
[----:B------:R-:W-:-:S04]  /*2cb0*/  IADD3 R9, PT, PT, R16, R9, RZ ;  /* 0x0000000910097210 */ /* 0x000fc80007ffe0ff */
[----:B------:R-:W-:Y:S01]  /*2cc0*/  LOP3.LUT R0, R9, R0, RZ, 0xfc, !PT ;  /* 0x0000000009007212 */ /* 0x000fe200078efcff */
[----:B------:R-:W-:Y:S06]  /*2cd0*/  BRA `(.L_x_63) ;  /* 0x0000000000107947 */ /* 0x000fec0003800000 */
.L_x_62:
[----:B------:R-:W-:-:S04]  /*2ce0*/  LOP3.LUT R0, R0, 0x80000000, RZ, 0xc0, !PT ;  /* 0x8000000000007812 */ /* 0x000fc800078ec0ff */
[----:B------:R-:W-:Y:S01]  /*2cf0*/  LOP3.LUT R0, R0, 0x7f800000, RZ, 0xfc, !PT ;  /* 0x7f80000000007812 */ /* 0x000fe200078efcff */
[----:B------:R-:W-:Y:S06]  /*2d00*/  BRA `(.L_x_63) ;  /* 0x0000000000047947 */ /* 0x000fec0003800000 */
.L_x_61:
[----:B------:R-:W-:-:S07]  /*2d10*/  LEA R0, R11, R0, 0x17 ;  /* 0x000000000b007211 */ /* 0x000fce00078eb8ff */
.L_x_63:
[----:B------:R-:W-:Y:S05]  /*2d20*/  BSYNC.RECONVERGENT B1 ;  /* 0x0000000000017941 */ /* 0x000fea0003800200 */
.L_x_60:
[----:B------:R-:W-:Y:S05]  /*2d30*/  BRA `(.L_x_64) ;  /* 0x0000000000207947 */ /* 0x000fea0003800000 */
.L_x_59:
[----:B------:R-:W-:-:S04]  /*2d40*/  LOP3.LUT R0, R13, 0x80000000, R0, 0x48, !PT ;  /* 0x800000000d007812 */ /* 0x000fc800078e4800 */
[----:B------:R-:W-:Y:S01]  /*2d50*/  LOP3.LUT R0, R0, 0x7f800000, RZ, 0xfc, !PT ;  /* 0x7f80000000007812 */ /* 0x000fe200078efcff */
[----:B------:R-:W-:Y:S06]  /*2d60*/  BRA `(.L_x_64) ;  /* 0x0000000000147947 */ /* 0x000fec0003800000 */
.L_x_58:
[----:B------:R-:W-:Y:S01]  /*2d70*/  LOP3.LUT R0, R13, 0x80000000, R0, 0x48, !PT ;  /* 0x800000000d007812 */ /* 0x000fe200078e4800 */
[----:B------:R-:W-:Y:S06]  /*2d80*/  BRA `(.L_x_64) ;  /* 0x00000000000c7947 */ /* 0x000fec0003800000 */
.L_x_57:
[----:B------:R-:W0:Y:S01]  /*2d90*/  MUFU.RSQ R0, -QNAN ;  /* 0xffc0000000007908 */ /* 0x000e220000001400 */
[----:B------:R-:W-:Y:S05]  /*2da0*/  BRA `(.L_x_64) ;  /* 0x0000000000047947 */ /* 0x000fea0003800000 */
.L_x_56:
[----:B------:R-:W-:-:S07]  /*2db0*/  FADD.FTZ R0, R0, R3 ;  /* 0x0000000300007221 */ /* 0x000fce0000010000 */
.L_x_64:
[----:B------:R-:W-:Y:S05]  /*2dc0*/  BSYNC.RECONVERGENT B0 ;  /* 0x0000000000007941 */ /* 0x000fea0003800200 */
.L_x_54:
[----:B------:R-:W-:Y:S01]  /*2dd0*/  HFMA2 R11, -RZ, RZ, 0, 0 ;  /* 0x00000000ff0b7431 */ /* 0x000fe200000001ff */
[----:B0-----:R-:W-:-:S03]  /*2de0*/  MOV R9, R0 ;  /* 0x0000000000097202 */ /* 0x001fc60000000f00 */
[----:B------:R-:W-:Y:S05]  /*2df0*/  RET.REL.NODEC R10 `(_Z19coalesced_layernormPfS_ii) ;  /* 0xffffffd00a807950 */ /* 0x000fea0003c3ffff */
.L_x_65:
[----:B------:R-:W-:-:S00]  /*2e00*/  BRA `(.L_x_65) ;  /* 0xfffffffc00fc7947 */ /* 0x000fc0000383ffff */
[----:B------:R-:W-:-:S00]  /*2e10*/  NOP ;  /* 0x0000000000007918 */ /* 0x000fc00000000000 */
        /* <DEDUP_REMOVED lines=14> */
.L_x_67:


//--------------------- .nv.shared.reserved.0     --------------------------
	.section	.nv.shared.reserved.0,"aw",@nobits
	.weak		__nv_reservedSMEM_offset_0_alias
	.size		__nv_reservedSMEM_offset_0_alias, 0, 64
	.other		__nv_reservedSMEM_offset_0_alias,@"STO_CUDA_RESERVED_SHARED STV_DEFAULT"
__nv_reservedSMEM_offset_0_alias:
	.zero		0
	.zero		64


//--------------------- .nv.constant0._Z19coalesced_layernormPfS_ii --------------------------
	.section	.nv.constant0._Z19coalesced_layernormPfS_ii,"a",@progbits
	.sectionflags	@""
	.align	4
.nv.constant0._Z19coalesced_layernormPfS_ii:
	.zero		920


//--------------------- SYMBOLS --------------------------

	.type		.nv.reservedSmem.offset0,@object
	.size		.nv.reservedSmem.offset0,0x4
